//
// Generated by NVIDIA NVVM Compiler
//
// Compiler Build ID: CL-36424714
// Cuda compilation tools, release 13.0, V13.0.88
// Based on NVVM 20.0.0
//

.version 9.0
.target sm_100
.address_size 64

	// .globl	_Z20findclosestcentroidsPdS_Pi
.extern .func  (.param .b32 func_retval0) vprintf
(
	.param .b64 vprintf_param_0,
	.param .b64 vprintf_param_1
)
;
.global .align 1 .b8 $str[19] = {68, 105, 115, 116, 97, 110, 99, 101, 32, 111, 102, 32, 37, 100, 32, 37, 101, 10};
.global .align 1 .b8 $str$1[15] = {67, 79, 117, 110, 116, 115, 32, 105, 115, 32, 37, 100, 32, 10};

.visible .entry _Z20findclosestcentroidsPdS_Pi(
	.param .u64 .ptr .align 1 _Z20findclosestcentroidsPdS_Pi_param_0,
	.param .u64 .ptr .align 1 _Z20findclosestcentroidsPdS_Pi_param_1,
	.param .u64 .ptr .align 1 _Z20findclosestcentroidsPdS_Pi_param_2
)
{
	.local .align 16 .b8 	__local_depot0[16];
	.reg .b64 	%SP;
	.reg .b64 	%SPL;
	.reg .pred 	%p<12>;
	.reg .b32 	%r<59>;
	.reg .b64 	%rd<30>;
	.reg .b64 	%fd<85>;

	mov.u64 	%SPL, __local_depot0;
	cvta.local.u64 	%SP, %SPL;
	ld.param.u64 	%rd4, [_Z20findclosestcentroidsPdS_Pi_param_1];
	ld.param.u64 	%rd5, [_Z20findclosestcentroidsPdS_Pi_param_2];
	cvta.to.global.u64 	%rd1, %rd4;
	cvta.to.global.u64 	%rd2, %rd5;
	mov.u32 	%r14, %ctaid.x;
	mov.u32 	%r15, %ntid.x;
	mov.u32 	%r16, %tid.x;
	mad.lo.s32 	%r1, %r14, %r15, %r16;
	mov.u32 	%r17, %nctaid.x;
	mul.lo.s32 	%r2, %r15, %r17;
	setp.gt.s32 	%p1, %r1, 599;
	@%p1 bra 	$L__BB0_6;
	add.s32 	%r19, %r1, %r2;
	max.s32 	%r20, %r19, 600;
	setp.lt.s32 	%p2, %r19, 600;
	selp.u32 	%r21, 1, 0, %p2;
	add.s32 	%r22, %r19, %r21;
	sub.s32 	%r23, %r20, %r22;
	div.u32 	%r24, %r23, %r2;
	add.s32 	%r3, %r24, %r21;
	setp.eq.s32 	%p3, %r3, 0;
	mov.b32 	%r58, 0;
	@%p3 bra 	$L__BB0_4;
	add.s32 	%r25, %r3, 1;
	and.b32  	%r58, %r25, -2;
	neg.s32 	%r57, %r58;
	shl.b32 	%r56, %r1, 1;
	add.u64 	%rd9, %SP, 0;
	mov.u64 	%rd11, $str;
	mul.wide.s32 	%rd15, %r2, 16;
	mul.wide.s32 	%rd17, %r2, 4;
	mov.u32 	%r55, %r1;
$L__BB0_3:
	ld.param.u64 	%rd28, [_Z20findclosestcentroidsPdS_Pi_param_0];
	cvta.to.global.u64 	%rd6, %rd28;
	mul.wide.s32 	%rd7, %r56, 8;
	add.s64 	%rd8, %rd6, %rd7;
	ld.global.f64 	%fd1, [%rd8];
	ld.global.f64 	%fd2, [%rd1];
	sub.f64 	%fd3, %fd1, %fd2;
	ld.global.f64 	%fd4, [%rd8+8];
	ld.global.f64 	%fd5, [%rd1+8];
	sub.f64 	%fd6, %fd4, %fd5;
	mul.f64 	%fd7, %fd6, %fd6;
	fma.rn.f64 	%fd8, %fd3, %fd3, %fd7;
	sqrt.rn.f64 	%fd9, %fd8;
	cvta.to.local.u64 	%rd10, %rd9;
	st.local.u32 	[%rd10], %r1;
	st.local.f64 	[%rd10+8], %fd8;
	cvta.global.u64 	%rd12, %rd11;
	{ // callseq 0, 0
	.param .b64 param0;
	st.param.b64 	[param0], %rd12;
	.param .b64 param1;
	st.param.b64 	[param1], %rd9;
	.param .b32 retval0;
	call.uni (retval0), 
	vprintf, 
	(
	param0, 
	param1
	);
	ld.param.b32 	%r26, [retval0];
	} // callseq 0
	ld.global.f64 	%fd10, [%rd8];
	ld.global.f64 	%fd11, [%rd1+16];
	sub.f64 	%fd12, %fd10, %fd11;
	ld.global.f64 	%fd13, [%rd8+8];
	ld.global.f64 	%fd14, [%rd1+24];
	sub.f64 	%fd15, %fd13, %fd14;
	mul.f64 	%fd16, %fd15, %fd15;
	fma.rn.f64 	%fd17, %fd12, %fd12, %fd16;
	sqrt.rn.f64 	%fd18, %fd17;
	st.local.u32 	[%rd10], %r1;
	st.local.f64 	[%rd10+8], %fd17;
	{ // callseq 1, 0
	.param .b64 param0;
	st.param.b64 	[param0], %rd12;
	.param .b64 param1;
	st.param.b64 	[param1], %rd9;
	.param .b32 retval0;
	call.uni (retval0), 
	vprintf, 
	(
	param0, 
	param1
	);
	ld.param.b32 	%r28, [retval0];
	} // callseq 1
	ld.global.f64 	%fd19, [%rd8];
	ld.global.f64 	%fd20, [%rd1+32];
	sub.f64 	%fd21, %fd19, %fd20;
	ld.global.f64 	%fd22, [%rd8+8];
	ld.global.f64 	%fd23, [%rd1+40];
	sub.f64 	%fd24, %fd22, %fd23;
	mul.f64 	%fd25, %fd24, %fd24;
	fma.rn.f64 	%fd26, %fd21, %fd21, %fd25;
	sqrt.rn.f64 	%fd27, %fd26;
	st.local.u32 	[%rd10], %r1;
	st.local.f64 	[%rd10+8], %fd26;
	{ // callseq 2, 0
	.param .b64 param0;
	st.param.b64 	[param0], %rd12;
	.param .b64 param1;
	st.param.b64 	[param1], %rd9;
	.param .b32 retval0;
	call.uni (retval0), 
	vprintf, 
	(
	param0, 
	param1
	);
	ld.param.b32 	%r30, [retval0];
	} // callseq 2
	setp.lt.f64 	%p4, %fd18, %fd9;
	selp.u32 	%r32, 1, 0, %p4;
	selp.f64 	%fd28, %fd18, %fd9, %p4;
	setp.lt.f64 	%p5, %fd27, %fd28;
	selp.b32 	%r33, 2, %r32, %p5;
	mul.wide.s32 	%rd13, %r55, 4;
	add.s64 	%rd14, %rd2, %rd13;
	st.global.u32 	[%rd14], %r33;
	add.s64 	%rd16, %rd8, %rd15;
	ld.global.f64 	%fd29, [%rd16];
	ld.global.f64 	%fd30, [%rd1];
	sub.f64 	%fd31, %fd29, %fd30;
	ld.global.f64 	%fd32, [%rd16+8];
	ld.global.f64 	%fd33, [%rd1+8];
	sub.f64 	%fd34, %fd32, %fd33;
	mul.f64 	%fd35, %fd34, %fd34;
	fma.rn.f64 	%fd36, %fd31, %fd31, %fd35;
	sqrt.rn.f64 	%fd37, %fd36;
	st.local.u32 	[%rd10], %r1;
	st.local.f64 	[%rd10+8], %fd36;
	{ // callseq 3, 0
	.param .b64 param0;
	st.param.b64 	[param0], %rd12;
	.param .b64 param1;
	st.param.b64 	[param1], %rd9;
	.param .b32 retval0;
	call.uni (retval0), 
	vprintf, 
	(
	param0, 
	param1
	);
	ld.param.b32 	%r34, [retval0];
	} // callseq 3
	ld.global.f64 	%fd38, [%rd16];
	ld.global.f64 	%fd39, [%rd1+16];
	sub.f64 	%fd40, %fd38, %fd39;
	ld.global.f64 	%fd41, [%rd16+8];
	ld.global.f64 	%fd42, [%rd1+24];
	sub.f64 	%fd43, %fd41, %fd42;
	mul.f64 	%fd44, %fd43, %fd43;
	fma.rn.f64 	%fd45, %fd40, %fd40, %fd44;
	sqrt.rn.f64 	%fd46, %fd45;
	st.local.u32 	[%rd10], %r1;
	st.local.f64 	[%rd10+8], %fd45;
	{ // callseq 4, 0
	.param .b64 param0;
	st.param.b64 	[param0], %rd12;
	.param .b64 param1;
	st.param.b64 	[param1], %rd9;
	.param .b32 retval0;
	call.uni (retval0), 
	vprintf, 
	(
	param0, 
	param1
	);
	ld.param.b32 	%r36, [retval0];
	} // callseq 4
	ld.global.f64 	%fd47, [%rd16];
	ld.global.f64 	%fd48, [%rd1+32];
	sub.f64 	%fd49, %fd47, %fd48;
	ld.global.f64 	%fd50, [%rd16+8];
	ld.global.f64 	%fd51, [%rd1+40];
	sub.f64 	%fd52, %fd50, %fd51;
	mul.f64 	%fd53, %fd52, %fd52;
	fma.rn.f64 	%fd54, %fd49, %fd49, %fd53;
	sqrt.rn.f64 	%fd55, %fd54;
	st.local.u32 	[%rd10], %r1;
	st.local.f64 	[%rd10+8], %fd54;
	{ // callseq 5, 0
	.param .b64 param0;
	st.param.b64 	[param0], %rd12;
	.param .b64 param1;
	st.param.b64 	[param1], %rd9;
	.param .b32 retval0;
	call.uni (retval0), 
	vprintf, 
	(
	param0, 
	param1
	);
	ld.param.b32 	%r38, [retval0];
	} // callseq 5
	setp.lt.f64 	%p6, %fd46, %fd37;
	selp.u32 	%r40, 1, 0, %p6;
	selp.f64 	%fd56, %fd46, %fd37, %p6;
	setp.lt.f64 	%p7, %fd55, %fd56;
	selp.b32 	%r41, 2, %r40, %p7;
	add.s64 	%rd18, %rd14, %rd17;
	st.global.u32 	[%rd18], %r41;
	add.s32 	%r57, %r57, 2;
	shl.b32 	%r42, %r2, 2;
	add.s32 	%r56, %r56, %r42;
	shl.b32 	%r43, %r2, 1;
	add.s32 	%r55, %r55, %r43;
	setp.ne.s32 	%p8, %r57, 0;
	@%p8 bra 	$L__BB0_3;
$L__BB0_4:
	and.b32  	%r44, %r3, 1;
	setp.eq.b32 	%p9, %r44, 1;
	@%p9 bra 	$L__BB0_6;
	ld.param.u64 	%rd29, [_Z20findclosestcentroidsPdS_Pi_param_0];
	mad.lo.s32 	%r45, %r58, %r2, %r1;
	shl.b32 	%r46, %r45, 1;
	cvta.to.global.u64 	%rd19, %rd29;
	mul.wide.s32 	%rd20, %r46, 8;
	add.s64 	%rd21, %rd19, %rd20;
	ld.global.f64 	%fd57, [%rd21];
	ld.global.f64 	%fd58, [%rd1];
	sub.f64 	%fd59, %fd57, %fd58;
	ld.global.f64 	%fd60, [%rd21+8];
	ld.global.f64 	%fd61, [%rd1+8];
	sub.f64 	%fd62, %fd60, %fd61;
	mul.f64 	%fd63, %fd62, %fd62;
	fma.rn.f64 	%fd64, %fd59, %fd59, %fd63;
	sqrt.rn.f64 	%fd65, %fd64;
	add.u64 	%rd22, %SP, 0;
	add.u64 	%rd23, %SPL, 0;
	st.local.u32 	[%rd23], %r1;
	st.local.f64 	[%rd23+8], %fd64;
	mov.u64 	%rd24, $str;
	cvta.global.u64 	%rd25, %rd24;
	{ // callseq 6, 0
	.param .b64 param0;
	st.param.b64 	[param0], %rd25;
	.param .b64 param1;
	st.param.b64 	[param1], %rd22;
	.param .b32 retval0;
	call.uni (retval0), 
	vprintf, 
	(
	param0, 
	param1
	);
	ld.param.b32 	%r47, [retval0];
	} // callseq 6
	ld.global.f64 	%fd66, [%rd21];
	ld.global.f64 	%fd67, [%rd1+16];
	sub.f64 	%fd68, %fd66, %fd67;
	ld.global.f64 	%fd69, [%rd21+8];
	ld.global.f64 	%fd70, [%rd1+24];
	sub.f64 	%fd71, %fd69, %fd70;
	mul.f64 	%fd72, %fd71, %fd71;
	fma.rn.f64 	%fd73, %fd68, %fd68, %fd72;
	sqrt.rn.f64 	%fd74, %fd73;
	st.local.u32 	[%rd23], %r1;
	st.local.f64 	[%rd23+8], %fd73;
	{ // callseq 7, 0
	.param .b64 param0;
	st.param.b64 	[param0], %rd25;
	.param .b64 param1;
	st.param.b64 	[param1], %rd22;
	.param .b32 retval0;
	call.uni (retval0), 
	vprintf, 
	(
	param0, 
	param1
	);
	ld.param.b32 	%r49, [retval0];
	} // callseq 7
	ld.global.f64 	%fd75, [%rd21];
	ld.global.f64 	%fd76, [%rd1+32];
	sub.f64 	%fd77, %fd75, %fd76;
	ld.global.f64 	%fd78, [%rd21+8];
	ld.global.f64 	%fd79, [%rd1+40];
	sub.f64 	%fd80, %fd78, %fd79;
	mul.f64 	%fd81, %fd80, %fd80;
	fma.rn.f64 	%fd82, %fd77, %fd77, %fd81;
	sqrt.rn.f64 	%fd83, %fd82;
	st.local.u32 	[%rd23], %r1;
	st.local.f64 	[%rd23+8], %fd82;
	{ // callseq 8, 0
	.param .b64 param0;
	st.param.b64 	[param0], %rd25;
	.param .b64 param1;
	st.param.b64 	[param1], %rd22;
	.param .b32 retval0;
	call.uni (retval0), 
	vprintf, 
	(
	param0, 
	param1
	);
	ld.param.b32 	%r51, [retval0];
	} // callseq 8
	setp.lt.f64 	%p10, %fd74, %fd65;
	selp.u32 	%r53, 1, 0, %p10;
	selp.f64 	%fd84, %fd74, %fd65, %p10;
	setp.lt.f64 	%p11, %fd83, %fd84;
	selp.b32 	%r54, 2, %r53, %p11;
	mul.wide.s32 	%rd26, %r45, 4;
	add.s64 	%rd27, %rd2, %rd26;
	st.global.u32 	[%rd27], %r54;
$L__BB0_6:
	ret;

}
	// .globl	_Z16computeCentroidsPdPiS_
.visible .entry _Z16computeCentroidsPdPiS_(
	.param .u64 .ptr .align 1 _Z16computeCentroidsPdPiS__param_0,
	.param .u64 .ptr .align 1 _Z16computeCentroidsPdPiS__param_1,
	.param .u64 .ptr .align 1 _Z16computeCentroidsPdPiS__param_2
)
{
	.local .align 8 .b8 	__local_depot1[8];
	.reg .b64 	%SP;
	.reg .b64 	%SPL;
	.reg .pred 	%p<8>;
	.reg .b32 	%r<35>;
	.reg .b64 	%rd<22>;
	.reg .b64 	%fd<41>;

	mov.u64 	%SPL, __local_depot1;
	cvta.local.u64 	%SP, %SPL;
	ld.param.u64 	%rd9, [_Z16computeCentroidsPdPiS__param_0];
	ld.param.u64 	%rd10, [_Z16computeCentroidsPdPiS__param_1];
	ld.param.u64 	%rd11, [_Z16computeCentroidsPdPiS__param_2];
	mov.u32 	%r17, %ctaid.x;
	mov.u32 	%r1, %ntid.x;
	mov.u32 	%r18, %tid.x;
	mad.lo.s32 	%r2, %r17, %r1, %r18;
	setp.gt.s32 	%p1, %r2, 2;
	@%p1 bra 	$L__BB1_13;
	cvta.to.global.u64 	%rd12, %rd11;
	shl.b32 	%r19, %r2, 1;
	mul.wide.s32 	%rd13, %r19, 8;
	add.s64 	%rd1, %rd12, %rd13;
	cvta.to.global.u64 	%rd14, %rd10;
	add.s64 	%rd2, %rd14, 8;
	cvta.to.global.u64 	%rd15, %rd9;
	add.s64 	%rd3, %rd15, 32;
	mov.u32 	%r20, %nctaid.x;
	mul.lo.s32 	%r3, %r1, %r20;
	add.u64 	%rd16, %SP, 0;
	add.u64 	%rd4, %SPL, 0;
	mov.u32 	%r28, %r2;
$L__BB1_2:
	mov.b32 	%r31, 0;
	mov.f64 	%fd33, 0d0000000000000000;
	mov.u64 	%rd20, %rd3;
	mov.u64 	%rd21, %rd2;
	mov.f64 	%fd34, %fd33;
	mov.u32 	%r30, %r31;
$L__BB1_3:
	ld.global.u32 	%r22, [%rd21+-8];
	setp.ne.s32 	%p2, %r22, %r2;
	@%p2 bra 	$L__BB1_5;
	add.s32 	%r31, %r31, 1;
	ld.global.f64 	%fd20, [%rd20+-32];
	add.f64 	%fd34, %fd34, %fd20;
	ld.global.f64 	%fd21, [%rd20+-24];
	add.f64 	%fd33, %fd33, %fd21;
$L__BB1_5:
	ld.global.u32 	%r23, [%rd21+-4];
	setp.ne.s32 	%p3, %r23, %r2;
	@%p3 bra 	$L__BB1_7;
	add.s32 	%r31, %r31, 1;
	ld.global.f64 	%fd22, [%rd20+-16];
	add.f64 	%fd34, %fd34, %fd22;
	ld.global.f64 	%fd23, [%rd20+-8];
	add.f64 	%fd33, %fd33, %fd23;
$L__BB1_7:
	ld.global.u32 	%r24, [%rd21];
	setp.ne.s32 	%p4, %r24, %r2;
	@%p4 bra 	$L__BB1_9;
	add.s32 	%r31, %r31, 1;
	ld.global.f64 	%fd24, [%rd20];
	add.f64 	%fd34, %fd34, %fd24;
	ld.global.f64 	%fd25, [%rd20+8];
	add.f64 	%fd33, %fd33, %fd25;
$L__BB1_9:
	ld.global.u32 	%r25, [%rd21+4];
	setp.ne.s32 	%p5, %r25, %r2;
	@%p5 bra 	$L__BB1_11;
	add.s32 	%r31, %r31, 1;
	ld.global.f64 	%fd26, [%rd20+16];
	add.f64 	%fd34, %fd34, %fd26;
	ld.global.f64 	%fd27, [%rd20+24];
	add.f64 	%fd33, %fd33, %fd27;
$L__BB1_11:
	add.s32 	%r30, %r30, 4;
	add.s64 	%rd21, %rd21, 16;
	add.s64 	%rd20, %rd20, 64;
	setp.ne.s32 	%p6, %r30, 300;
	@%p6 bra 	$L__BB1_3;
	st.local.u32 	[%rd4], %r31;
	mov.u64 	%rd17, $str$1;
	cvta.global.u64 	%rd18, %rd17;
	{ // callseq 9, 0
	.param .b64 param0;
	st.param.b64 	[param0], %rd18;
	.param .b64 param1;
	st.param.b64 	[param1], %rd16;
	.param .b32 retval0;
	call.uni (retval0), 
	vprintf, 
	(
	param0, 
	param1
	);
	ld.param.b32 	%r26, [retval0];
	} // callseq 9
	cvt.rn.f64.s32 	%fd28, %r31;
	div.rn.f64 	%fd29, %fd34, %fd28;
	st.global.f64 	[%rd1], %fd29;
	div.rn.f64 	%fd30, %fd33, %fd28;
	st.global.f64 	[%rd1+8], %fd30;
	add.s32 	%r28, %r28, %r3;
	setp.lt.s32 	%p7, %r28, 3;
	@%p7 bra 	$L__BB1_2;
$L__BB1_13:
	ret;

}


// ===== COMPILED SASS (sm_100) =====

	.target	sm_100

	.elftype	@"ET_EXEC"


//--------------------- .note.nv.tkinfo           --------------------------
	.section	.note.nv.tkinfo,"",@"SHT_NOTE"
	.sectionflags	@"SHF_NOTE_NV_TKINFO"
	.tkinfo
        /*0018*/ 	.word	0x00000002
        /*0030*/ 	.string	""
        /*0030*/ 	.string	"ptxas"
        /*0030*/ 	.string	"Cuda compilation tools, release 13.0, V13.0.88"
        /*0030*/ 	.string	"Build cuda_13.0.r13.0/compiler.36424714_0"
        /*0030*/ 	.string	"-arch sm_100 -m 64 "



//--------------------- .note.nv.cuinfo           --------------------------
	.section	.note.nv.cuinfo,"",@"SHT_NOTE"
	.sectionflags	@"SHF_NOTE_NV_CUINFO"
        /*0018*/ 	.short	0x0002
        /*001a*/ 	.short	0x0064
        /*001c*/ 	.short	0x0082
	.zero		2


//--------------------- .nv.info                  --------------------------
	.section	.nv.info,"",@"SHT_CUDA_INFO"
	.align	4


	//----- nvinfo : EIATTR_REGCOUNT
	.align		4
        /*0000*/ 	.byte	0x04, 0x2f
        /*0002*/ 	.short	(.L_3 - .L_2)
	.align		4
.L_2:
        /*0004*/ 	.word	index@(_Z20findclosestcentroidsPdS_Pi)
        /*0008*/ 	.word	0x00000026


	//----- nvinfo : EIATTR_FRAME_SIZE
	.align		4
.L_3:
        /*000c*/ 	.byte	0x04, 0x11
        /*000e*/ 	.short	(.L_5 - .L_4)
	.align		4
.L_4:
        /*0010*/ 	.word	index@($__internal_1_$__cuda_sm20_dsqrt_rn_f64_mediumpath_v1)
        /*0014*/ 	.word	0x00000010


	//----- nvinfo : EIATTR_FRAME_SIZE
	.align		4
.L_5:
        /*0018*/ 	.byte	0x04, 0x11
        /*001a*/ 	.short	(.L_7 - .L_6)
	.align		4
.L_6:
        /*001c*/ 	.word	index@(_Z20findclosestcentroidsPdS_Pi)
        /*0020*/ 	.word	0x00000010


	//----- nvinfo : EIATTR_REGCOUNT
	.align		4
.L_7:
        /*0024*/ 	.byte	0x04, 0x2f
        /*0026*/ 	.short	(.L_9 - .L_8)
	.align		4
.L_8:
        /*0028*/ 	.word	index@(_Z16computeCentroidsPdPiS_)
        /*002c*/ 	.word	0x00000022


	//----- nvinfo : EIATTR_FRAME_SIZE
	.align		4
.L_9:
        /*0030*/ 	.byte	0x04, 0x11
        /*0032*/ 	.short	(.L_11 - .L_10)
	.align		4
.L_10:
        /*0034*/ 	.word	index@($__internal_0_$__cuda_sm20_div_rn_f64_full)
        /*0038*/ 	.word	0x00000008


	//----- nvinfo : EIATTR_FRAME_SIZE
	.align		4
.L_11:
        /*003c*/ 	.byte	0x04, 0x11
        /*003e*/ 	.short	(.L_13 - .L_12)
	.align		4
.L_12:
        /*0040*/ 	.word	index@(_Z16computeCentroidsPdPiS_)
        /*0044*/ 	.word	0x00000008


	//----- nvinfo : EIATTR_MIN_STACK_SIZE
	.align		4
.L_13:
        /*0048*/ 	.byte	0x04, 0x12
        /*004a*/ 	.short	(.L_15 - .L_14)
	.align		4
.L_14:
        /*004c*/ 	.word	index@(_Z16computeCentroidsPdPiS_)
        /*0050*/ 	.word	0x00000008


	//----- nvinfo : EIATTR_MIN_STACK_SIZE
	.align		4
.L_15:
        /*0054*/ 	.byte	0x04, 0x12
        /*0056*/ 	.short	(.L_17 - .L_16)
	.align		4
.L_16:
        /*0058*/ 	.word	index@(_Z20findclosestcentroidsPdS_Pi)
        /*005c*/ 	.word	0x00000010
.L_17:


//--------------------- .nv.compat                --------------------------
	.section	.nv.compat,"",@"SHT_CUDA_COMPAT_INFO"
	.align	4
        /*0000*/ 	.byte	0x02, 0x09, 0x00, 0x00, 0x02, 0x02, 0x01, 0x00, 0x02, 0x05, 0x05, 0x00, 0x03, 0x07, 0x01, 0x01
        /*0010*/ 	.byte	0x02, 0x03, 0x00, 0x00, 0x02, 0x06, 0x01, 0x00, 0x04, 0x0b, 0x08, 0x00, 0x01, 0x00, 0x00, 0x00
        /*0020*/ 	.byte	0x00, 0x00, 0x00, 0x00


//--------------------- .nv.info._Z16computeCentroidsPdPiS_ --------------------------
	.section	.nv.info._Z16computeCentroidsPdPiS_,"",@"SHT_CUDA_INFO"
	.sectionflags	@""
	.align	4


	//----- nvinfo : EIATTR_CUDA_API_VERSION
	.align		4
        /*0000*/ 	.byte	0x04, 0x37
        /*0002*/ 	.short	(.L_19 - .L_18)
.L_18:
        /*0004*/ 	.word	0x00000082


	//----- nvinfo : EIATTR_KPARAM_INFO
	.align		4
.L_19:
        /*0008*/ 	.byte	0x04, 0x17
        /*000a*/ 	.short	(.L_21 - .L_20)
.L_20:
        /*000c*/ 	.word	0x00000000
        /*0010*/ 	.short	0x0002
        /*0012*/ 	.short	0x0010
        /*0014*/ 	.byte	0x00, 0xf5, 0x21, 0x00


	//----- nvinfo : EIATTR_KPARAM_INFO
	.align		4
.L_21:
        /*0018*/ 	.byte	0x04, 0x17
        /*001a*/ 	.short	(.L_23 - .L_22)
.L_22:
        /*001c*/ 	.word	0x00000000
        /*0020*/ 	.short	0x0001
        /*0022*/ 	.short	0x0008
        /*0024*/ 	.byte	0x00, 0xf5, 0x21, 0x00


	//----- nvinfo : EIATTR_KPARAM_INFO
	.align		4
.L_23:
        /*0028*/ 	.byte	0x04, 0x17
        /*002a*/ 	.short	(.L_25 - .L_24)
.L_24:
        /*002c*/ 	.word	0x00000000
        /*0030*/ 	.short	0x0000
        /*0032*/ 	.short	0x0000
        /*0034*/ 	.byte	0x00, 0xf5, 0x21, 0x00


	//----- nvinfo : EIATTR_SPARSE_MMA_MASK
	.align		4
.L_25:
        /*0038*/ 	.byte	0x03, 0x50
        /*003a*/ 	.short	0x0000


	//----- nvinfo : EIATTR_MAXREG_COUNT
	.align		4
        /*003c*/ 	.byte	0x03, 0x1b
        /*003e*/ 	.short	0x00ff


	//----- nvinfo : EIATTR_EXTERNS
	.align		4
        /*0040*/ 	.byte	0x04, 0x0f
        /*0042*/ 	.short	(.L_27 - .L_26)


	//   ....[0]....
	.align		4
.L_26:
        /*0044*/ 	.word	index@(vprintf)


	//----- nvinfo : EIATTR_MERCURY_ISA_VERSION
	.align		4
.L_27:
        /*0048*/ 	.byte	0x03, 0x5f
        /*004a*/ 	.short	0x0101


	//----- nvinfo : EIATTR_VRC_CTA_INIT_COUNT
	.align		4
        /*004c*/ 	.byte	0x02, 0x4a
	.zero		1
	.zero		1


	//----- nvinfo : EIATTR_SYSCALL_OFFSETS
	.align		4
        /*0050*/ 	.byte	0x04, 0x46
        /*0052*/ 	.short	(.L_29 - .L_28)


	//   ....[0]....
.L_28:
        /*0054*/ 	.word	0x000004f0


	//----- nvinfo : EIATTR_EXIT_INSTR_OFFSETS
	.align		4
.L_29:
        /*0058*/ 	.byte	0x04, 0x1c
        /*005a*/ 	.short	(.L_31 - .L_30)


	//   ....[0]....
.L_30:
        /*005c*/ 	.word	0x000000b0


	//   ....[1]....
        /*0060*/ 	.word	0x00000860


	//----- nvinfo : EIATTR_CRS_STACK_SIZE
	.align		4
.L_31:
        /*0064*/ 	.byte	0x04, 0x1e
        /*0066*/ 	.short	(.L_33 - .L_32)
.L_32:
        /*0068*/ 	.word	0x00000000


	//----- nvinfo : EIATTR_CBANK_PARAM_SIZE
	.align		4
.L_33:
        /*006c*/ 	.byte	0x03, 0x19
        /*006e*/ 	.short	0x0018


	//----- nvinfo : EIATTR_PARAM_CBANK
	.align		4
        /*0070*/ 	.byte	0x04, 0x0a
        /*0072*/ 	.short	(.L_35 - .L_34)
	.align		4
.L_34:
        /*0074*/ 	.word	index@(.nv.constant0._Z16computeCentroidsPdPiS_)
        /*0078*/ 	.short	0x0380
        /*007a*/ 	.short	0x0018


	//----- nvinfo : EIATTR_SW_WAR
	.align		4
.L_35:
        /*007c*/ 	.byte	0x04, 0x36
        /*007e*/ 	.short	(.L_37 - .L_36)
.L_36:
        /*0080*/ 	.word	0x00000008
.L_37:


//--------------------- .nv.info._Z20findclosestcentroidsPdS_Pi --------------------------
	.section	.nv.info._Z20findclosestcentroidsPdS_Pi,"",@"SHT_CUDA_INFO"
	.sectionflags	@""
	.align	4


	//----- nvinfo : EIATTR_CUDA_API_VERSION
	.align		4
        /*0000*/ 	.byte	0x04, 0x37
        /*0002*/ 	.short	(.L_39 - .L_38)
.L_38:
        /*0004*/ 	.word	0x00000082


	//----- nvinfo : EIATTR_KPARAM_INFO
	.align		4
.L_39:
        /*0008*/ 	.byte	0x04, 0x17
        /*000a*/ 	.short	(.L_41 - .L_40)
.L_40:
        /*000c*/ 	.word	0x00000000
        /*0010*/ 	.short	0x0002
        /*0012*/ 	.short	0x0010
        /*0014*/ 	.byte	0x00, 0xf5, 0x21, 0x00


	//----- nvinfo : EIATTR_KPARAM_INFO
	.align		4
.L_41:
        /*0018*/ 	.byte	0x04, 0x17
        /*001a*/ 	.short	(.L_43 - .L_42)
.L_42:
        /*001c*/ 	.word	0x00000000
        /*0020*/ 	.short	0x0001
        /*0022*/ 	.short	0x0008
        /*0024*/ 	.byte	0x00, 0xf5, 0x21, 0x00


	//----- nvinfo : EIATTR_KPARAM_INFO
	.align		4
.L_43:
        /*0028*/ 	.byte	0x04, 0x17
        /*002a*/ 	.short	(.L_45 - .L_44)
.L_44:
        /*002c*/ 	.word	0x00000000
        /*0030*/ 	.short	0x0000
        /*0032*/ 	.short	0x0000
        /*0034*/ 	.byte	0x00, 0xf5, 0x21, 0x00


	//----- nvinfo : EIATTR_SPARSE_MMA_MASK
	.align		4
.L_45:
        /*0038*/ 	.byte	0x03, 0x50
        /*003a*/ 	.short	0x0000


	//----- nvinfo : EIATTR_MAXREG_COUNT
	.align		4
        /*003c*/ 	.byte	0x03, 0x1b
        /*003e*/ 	.short	0x00ff


	//----- nvinfo : EIATTR_EXTERNS
	.align		4
        /*0040*/ 	.byte	0x04, 0x0f
        /*0042*/ 	.short	(.L_47 - .L_46)


	//   ....[0]....
	.align		4
.L_46:
        /*0044*/ 	.word	index@(vprintf)


	//----- nvinfo : EIATTR_MERCURY_ISA_VERSION
	.align		4
.L_47:
        /*0048*/ 	.byte	0x03, 0x5f
        /*004a*/ 	.short	0x0101


	//----- nvinfo : EIATTR_VRC_CTA_INIT_COUNT
	.align		4
        /*004c*/ 	.byte	0x02, 0x4a
	.zero		1
	.zero		1


	//----- nvinfo : EIATTR_SYSCALL_OFFSETS
	.align		4
        /*0050*/ 	.byte	0x04, 0x46
        /*0052*/ 	.short	(.L_49 - .L_48)


	//   ....[0]....
.L_48:
        /*0054*/ 	.word	0x00000600


	//   ....[1]....
        /*0058*/ 	.word	0x000008d0


	//   ....[2]....
        /*005c*/ 	.word	0x00000ba0


	//   ....[3]....
        /*0060*/ 	.word	0x00000f10


	//   ....[4]....
        /*0064*/ 	.word	0x000011e0


	//   ....[5]....
        /*0068*/ 	.word	0x000014b0


	//   ....[6]....
        /*006c*/ 	.word	0x00001900


	//   ....[7]....
        /*0070*/ 	.word	0x00001c00


	//   ....[8]....
        /*0074*/ 	.word	0x00001f00


	//----- nvinfo : EIATTR_EXIT_INSTR_OFFSETS
	.align		4
.L_49:
        /*0078*/ 	.byte	0x04, 0x1c
        /*007a*/ 	.short	(.L_51 - .L_50)


	//   ....[0]....
.L_50:
        /*007c*/ 	.word	0x000000d0


	//   ....[1]....
        /*0080*/ 	.word	0x000015c0


	//   ....[2]....
        /*0084*/ 	.word	0x00001fa0


	//----- nvinfo : EIATTR_CRS_STACK_SIZE
	.align		4
.L_51:
        /*0088*/ 	.byte	0x04, 0x1e
        /*008a*/ 	.short	(.L_53 - .L_52)
.L_52:
        /*008c*/ 	.word	0x00000000


	//----- nvinfo : EIATTR_CBANK_PARAM_SIZE
	.align		4
.L_53:
        /*0090*/ 	.byte	0x03, 0x19
        /*0092*/ 	.short	0x0018


	//----- nvinfo : EIATTR_PARAM_CBANK
	.align		4
        /*0094*/ 	.byte	0x04, 0x0a
        /*0096*/ 	.short	(.L_55 - .L_54)
	.align		4
.L_54:
        /*0098*/ 	.word	index@(.nv.constant0._Z20findclosestcentroidsPdS_Pi)
        /*009c*/ 	.short	0x0380
        /*009e*/ 	.short	0x0018


	//----- nvinfo : EIATTR_SW_WAR
	.align		4
.L_55:
        /*00a0*/ 	.byte	0x04, 0x36
        /*00a2*/ 	.short	(.L_57 - .L_56)
.L_56:
        /*00a4*/ 	.word	0x00000008
.L_57:


//--------------------- .nv.callgraph             --------------------------
	.section	.nv.callgraph,"",@"SHT_CUDA_CALLGRAPH"
	.align	4
	.sectionentsize	8
	.align		4
        /*0000*/ 	.word	0x00000000
	.align		4
        /*0004*/ 	.word	0xffffffff
	.align		4
        /*0008*/ 	.word	index@(_Z16computeCentroidsPdPiS_)
	.align		4
        /*000c*/ 	.word	index@(vprintf)
	.align		4
        /*0010*/ 	.word	index@(_Z20findclosestcentroidsPdS_Pi)
	.align		4
        /*0014*/ 	.word	index@(vprintf)
	.align		4
        /*0018*/ 	.word	0x00000000
	.align		4
        /*001c*/ 	.word	0xfffffffe
	.align		4
        /*0020*/ 	.word	0x00000000
	.align		4
        /*0024*/ 	.word	0xfffffffd
	.align		4
        /*0028*/ 	.word	0x00000000
	.align		4
        /*002c*/ 	.word	0xfffffffc


//--------------------- .nv.constant4             --------------------------
	.section	.nv.constant4,"a",@progbits
	.align	8
	.align		8
.nv.constant4:
        /*0000*/ 	.dword	vprintf
	.align		8
        /*0008*/ 	.dword	$str
	.align		8
        /*0010*/ 	.dword	$str$1


//--------------------- .text._Z16computeCentroidsPdPiS_ --------------------------
	.section	.text._Z16computeCentroidsPdPiS_,"ax",@progbits
	.align	128
        .global         _Z16computeCentroidsPdPiS_
        .type           _Z16computeCentroidsPdPiS_,@function
        .size           _Z16computeCentroidsPdPiS_,(.L_x_49 - _Z16computeCentroidsPdPiS_)
        .other          _Z16computeCentroidsPdPiS_,@"STO_CUDA_ENTRY STV_DEFAULT"
_Z16computeCentroidsPdPiS_:
.text._Z16computeCentroidsPdPiS_:
[----:B------:R-:W0:Y:S01]  /*0000*/  LDC R1, c[0x0][0x37c] ;  /* 0x0000df00ff017b82 */ /* 0x000e220000000800 */
[----:B------:R-:W1:Y:S01]  /*0010*/  S2R R0, SR_TID.X ;  /* 0x0000000000007919 */ /* 0x000e620000002100 */
[----:B------:R-:W2:Y:S06]  /*0020*/  LDCU UR5, c[0x0][0x2fc] ;  /* 0x00005f80ff0577ac */ /* 0x000eac0008000800 */
[----:B------:R-:W1:Y:S01]  /*0030*/  S2UR UR6, SR_CTAID.X ;  /* 0x00000000000679c3 */ /* 0x000e620000002500 */
[----:B0-----:R-:W-:Y:S01]  /*0040*/  VIADD R1, R1, 0xfffffff8 ;  /* 0xfffffff801017836 */ /* 0x001fe20000000000 */
[----:B------:R-:W0:Y:S06]  /*0050*/  LDCU UR4, c[0x0][0x2f8] ;  /* 0x00005f00ff0477ac */ /* 0x000e2c0008000800 */
[----:B------:R-:W1:Y:S01]  /*0060*/  LDC R23, c[0x0][0x360] ;  /* 0x0000d800ff177b82 */ /* 0x000e620000000800 */
[----:B0-----:R-:W-:-:S05]  /*0070*/  IADD3 R22, P1, PT, R1, UR4, RZ ;  /* 0x0000000401167c10 */ /* 0x001fca000ff3e0ff */
[----:B--2---:R-:W-:Y:S02]  /*0080*/  IMAD.X R2, RZ, RZ, UR5, P1 ;  /* 0x00000005ff027e24 */ /* 0x004fe400088e06ff */
[----:B-1----:R-:W-:-:S05]  /*0090*/  IMAD R25, R23, UR6, R0 ;  /* 0x0000000617197c24 */ /* 0x002fca000f8e0200 */
[----:B------:R-:W-:-:S13]  /*00a0*/  ISETP.GT.AND P0, PT, R25, 0x2, PT ;  /* 0x000000021900780c */ /* 0x000fda0003f04270 */
[----:B------:R-:W-:Y:S05]  /*00b0*/  @P0 EXIT ;  /* 0x000000000000094d */ /* 0x000fea0003800000 */
[----:B------:R-:W0:Y:S01]  /*00c0*/  LDCU UR4, c[0x0][0x370] ;  /* 0x00006e00ff0477ac */ /* 0x000e220008000800 */
[----:B------:R-:W-:Y:S01]  /*00d0*/  IMAD.MOV.U32 R24, RZ, RZ, R25 ;  /* 0x000000ffff187224 */ /* 0x000fe200078e0019 */
[----:B------:R-:W1:Y:S01]  /*00e0*/  LDCU.64 UR36, c[0x0][0x358] ;  /* 0x00006b00ff2477ac */ /* 0x000e620008000a00 */
[----:B0-----:R-:W-:-:S07]  /*00f0*/  IMAD R23, R23, UR4, RZ ;  /* 0x0000000417177c24 */ /* 0x001fce000f8e02ff */
.L_x_7:
[----:B------:R-:W0:Y:S01]  /*0100*/  LDCU.128 UR4, c[0x0][0x380] ;  /* 0x00007000ff0477ac */ /* 0x000e220008000c00 */
[----:B------:R-:W-:Y:S01]  /*0110*/  IMAD.IADD R24, R23, 0x1, R24 ;  /* 0x0000000117187824 */ /* 0x000fe200078e0218 */
[----:B------:R-:W-:Y:S01]  /*0120*/  BSSY.RECONVERGENT B0, `(.L_x_0) ;  /* 0x0000033000007945 */ /* 0x000fe20003800200 */
[----:B------:R-:W-:Y:S01]  /*0130*/  IMAD.MOV.U32 R28, RZ, RZ, RZ ;  /* 0x000000ffff1c7224 */ /* 0x000fe200078e00ff */
[----:B------:R-:W-:Y:S01]  /*0140*/  CS2R R18, SRZ ;  /* 0x0000000000127805 */ /* 0x000fe2000001ff00 */
[----:B------:R-:W-:Y:S01]  /*0150*/  IMAD.MOV.U32 R0, RZ, RZ, RZ ;  /* 0x000000ffff007224 */ /* 0x000fe200078e00ff */
[----:B------:R-:W-:Y:S02]  /*0160*/  ISETP.GE.AND P0, PT, R24, 0x3, PT ;  /* 0x000000031800780c */ /* 0x000fe40003f06270 */
[----:B------:R-:W-:Y:S02]  /*0170*/  CS2R R16, SRZ ;  /* 0x0000000000107805 */ /* 0x000fe4000001ff00 */
[----:B------:R-:W-:Y:S01]  /*0180*/  P2R R26, PR, RZ, 0x1 ;  /* 0x00000001ff1a7803 */ /* 0x000fe20000000000 */
[----:B0-----:R-:W-:-:S02]  /*0190*/  UIADD3 UR6, UP0, UPT, UR6, 0x8, URZ ;  /* 0x0000000806067890 */ /* 0x001fc4000ff1e0ff */
[----:B------:R-:W-:Y:S02]  /*01a0*/  UIADD3 UR4, UP1, UPT, UR4, 0x20, URZ ;  /* 0x0000002004047890 */ /* 0x000fe4000ff3e0ff */
[----:B------:R-:W-:Y:S02]  /*01b0*/  UIADD3.X UR7, UPT, UPT, URZ, UR7, URZ, UP0, !UPT ;  /* 0x00000007ff077290 */ /* 0x000fe400087fe4ff */
[----:B------:R-:W-:Y:S01]  /*01c0*/  UIADD3.X UR5, UPT, UPT, URZ, UR5, URZ, UP1, !UPT ;  /* 0x00000005ff057290 */ /* 0x000fe20008ffe4ff */
[----:B------:R-:W-:Y:S02]  /*01d0*/  IMAD.U32 R4, RZ, RZ, UR6 ;  /* 0x00000006ff047e24 */ /* 0x000fe4000f8e00ff */
[----:B------:R-:W-:Y:S02]  /*01e0*/  IMAD.U32 R3, RZ, RZ, UR4 ;  /* 0x00000004ff037e24 */ /* 0x000fe4000f8e00ff */
[----:B------:R-:W-:Y:S02]  /*01f0*/  IMAD.U32 R5, RZ, RZ, UR7 ;  /* 0x00000007ff057e24 */ /* 0x000fe4000f8e00ff */
[----:B------:R-:W-:-:S07]  /*0200*/  IMAD.U32 R7, RZ, RZ, UR5 ;  /* 0x00000005ff077e24 */ /* 0x000fce000f8e00ff */
.L_x_1:
[----:B-1----:R-:W2:Y:S04]  /*0210*/  LDG.E R6, desc[UR36][R4.64+-0x8] ;  /* 0xfffff82404067981 */ /* 0x002ea8000c1e1900 */
[----:B------:R-:W3:Y:S04]  /*0220*/  LDG.E R8, desc[UR36][R4.64+-0x4] ;  /* 0xfffffc2404087981 */ /* 0x000ee8000c1e1900 */
[----:B------:R-:W4:Y:S04]  /*0230*/  LDG.E R14, desc[UR36][R4.64] ;  /* 0x00000024040e7981 */ /* 0x000f28000c1e1900 */
[----:B------:R-:W5:Y:S01]  /*0240*/  LDG.E R20, desc[UR36][R4.64+0x4] ;  /* 0x0000042404147981 */ /* 0x000f62000c1e1900 */
[-C--:B--2---:R-:W-:Y:S01]  /*0250*/  ISETP.NE.AND P2, PT, R6, R25.reuse, PT ;  /* 0x000000190600720c */ /* 0x084fe20003f45270 */
[----:B------:R-:W-:Y:S01]  /*0260*/  IMAD.MOV.U32 R6, RZ, RZ, R3 ;  /* 0x000000ffff067224 */ /* 0x000fe200078e0003 */
[----:B---3--:R-:W-:-:S11]  /*0270*/  ISETP.NE.AND P3, PT, R8, R25, PT ;  /* 0x000000190800720c */ /* 0x008fd60003f65270 */
[----:B------:R-:W2:Y:S04]  /*0280*/  @!P2 LDG.E.64 R8, desc[UR36][R6.64+-0x20] ;  /* 0xffffe0240608a981 */ /* 0x000ea8000c1e1b00 */
[----:B------:R-:W3:Y:S04]  /*0290*/  @!P2 LDG.E.64 R10, desc[UR36][R6.64+-0x18] ;  /* 0xffffe824060aa981 */ /* 0x000ee8000c1e1b00 */
[----:B------:R-:W3:Y:S01]  /*02a0*/  @!P3 LDG.E.64 R12, desc[UR36][R6.64+-0x10] ;  /* 0xfffff024060cb981 */ /* 0x000ee2000c1e1b00 */
[-C--:B----4-:R-:W-:Y:S02]  /*02b0*/  ISETP.NE.AND P1, PT, R14, R25.reuse, PT ;  /* 0x000000190e00720c */ /* 0x090fe40003f25270 */
[----:B-----5:R-:W-:-:S02]  /*02c0*/  ISETP.NE.AND P0, PT, R20, R25, PT ;  /* 0x000000191400720c */ /* 0x020fc40003f05270 */
[----:B------:R-:W4:Y:S09]  /*02d0*/  @!P3 LDG.E.64 R20, desc[UR36][R6.64+-0x8] ;  /* 0xfffff8240614b981 */ /* 0x000f32000c1e1b00 */
[----:B------:R-:W5:Y:S01]  /*02e0*/  @!P1 LDG.E.64 R14, desc[UR36][R6.64] ;  /* 0x00000024060e9981 */ /* 0x000f62000c1e1b00 */
[----:B--2---:R-:W-:-:S03]  /*02f0*/  @!P2 DADD R16, R16, R8 ;  /* 0x000000001010a229 */ /* 0x004fc60000000008 */
[----:B------:R-:W2:Y:S01]  /*0300*/  @!P1 LDG.E.64 R8, desc[UR36][R6.64+0x8] ;  /* 0x0000082406089981 */ /* 0x000ea2000c1e1b00 */
[----:B---3--:R-:W-:-:S03]  /*0310*/  @!P2 DADD R18, R18, R10 ;  /* 0x000000001212a229 */ /* 0x008fc6000000000a */
[----:B------:R-:W3:Y:S01]  /*0320*/  @!P0 LDG.E.64 R10, desc[UR36][R6.64+0x10] ;  /* 0x00001024060a8981 */ /* 0x000ee2000c1e1b00 */
[----:B------:R-:W-:-:S03]  /*0330*/  @!P3 DADD R16, R16, R12 ;  /* 0x000000001010b229 */ /* 0x000fc6000000000c */
[----:B------:R0:W3:Y:S01]  /*0340*/  @!P0 LDG.E.64 R12, desc[UR36][R6.64+0x18] ;  /* 0x00001824060c8981 */ /* 0x0000e2000c1e1b00 */
[----:B------:R-:W-:Y:S01]  /*0350*/  VIADD R0, R0, 0x4 ;  /* 0x0000000400007836 */ /* 0x000fe20000000000 */
[----:B----4-:R-:W-:Y:S01]  /*0360*/  @!P3 DADD R18, R18, R20 ;  /* 0x000000001212b229 */ /* 0x010fe20000000014 */
[----:B------:R-:W-:-:S03]  /*0370*/  @!P2 VIADD R28, R28, 0x1 ;  /* 0x000000011c1ca836 */ /* 0x000fc60000000000 */
[----:B------:R-:W-:Y:S01]  /*0380*/  ISETP.NE.AND P2, PT, R0, 0x12c, PT ;  /* 0x0000012c0000780c */ /* 0x000fe20003f45270 */
[----:B------:R-:W-:Y:S01]  /*0390*/  @!P3 VIADD R28, R28, 0x1 ;  /* 0x000000011c1cb836 */ /* 0x000fe20000000000 */
[----:B-----5:R-:W-:Y:S01]  /*03a0*/  @!P1 DADD R16, R16, R14 ;  /* 0x0000000010109229 */ /* 0x020fe2000000000e */
[----:B------:R-:W-:Y:S02]  /*03b0*/  IADD3 R4, P3, PT, R4, 0x10, RZ ;  /* 0x0000001004047810 */ /* 0x000fe40007f7e0ff */
[----:B------:R-:W-:Y:S01]  /*03c0*/  @!P1 VIADD R28, R28, 0x1 ;  /* 0x000000011c1c9836 */ /* 0x000fe20000000000 */
[----:B------:R-:W-:Y:S02]  /*03d0*/  IADD3 R3, P4, PT, R6, 0x40, RZ ;  /* 0x0000004006037810 */ /* 0x000fe40007f9e0ff */
[----:B------:R-:W-:-:S03]  /*03e0*/  IMAD.X R5, RZ, RZ, R5, P3 ;  /* 0x000000ffff057224 */ /* 0x000fc600018e0605 */
[----:B0-----:R-:W-:Y:S02]  /*03f0*/  IMAD.X R7, RZ, RZ, R7, P4 ;  /* 0x000000ffff077224 */ /* 0x001fe400020e0607 */
[----:B------:R-:W-:Y:S01]  /*0400*/  @!P0 VIADD R28, R28, 0x1 ;  /* 0x000000011c1c8836 */ /* 0x000fe20000000000 */
[----:B--2---:R-:W-:Y:S02]  /*0410*/  @!P1 DADD R18, R18, R8 ;  /* 0x0000000012129229 */ /* 0x004fe40000000008 */
[----:B---3--:R-:W-:-:S06]  /*0420*/  @!P0 DADD R16, R16, R10 ;  /* 0x0000000010108229 */ /* 0x008fcc000000000a */
[----:B------:R-:W-:Y:S01]  /*0430*/  @!P0 DADD R18, R18, R12 ;  /* 0x0000000012128229 */ /* 0x000fe2000000000c */
[----:B------:R-:W-:Y:S10]  /*0440*/  @P2 BRA `(.L_x_1) ;  /* 0xfffffffc00702947 */ /* 0x000ff4000383ffff */
[----:B------:R-:W-:Y:S05]  /*0450*/  BSYNC.RECONVERGENT B0 ;  /* 0x0000000000007941 */ /* 0x000fea0003800200 */
.L_x_0:
[----:B------:R-:W-:Y:S01]  /*0460*/  MOV R8, 0x0 ;  /* 0x0000000000087802 */ /* 0x000fe20000000f00 */
[----:B------:R0:W-:Y:S01]  /*0470*/  STL [R1], R28 ;  /* 0x0000001c01007387 */ /* 0x0001e20000100800 */
[----:B------:R-:W1:Y:S01]  /*0480*/  LDCU.64 UR4, c[0x4][0x10] ;  /* 0x01000200ff0477ac */ /* 0x000e620008000a00 */
[----:B------:R-:W-:Y:S01]  /*0490*/  MOV R6, R22 ;  /* 0x0000001600067202 */ /* 0x000fe20000000f00 */
[----:B------:R-:W-:Y:S02]  /*04a0*/  IMAD.MOV.U32 R7, RZ, RZ, R2 ;  /* 0x000000ffff077224 */ /* 0x000fe400078e0002 */
[----:B------:R-:W2:Y:S01]  /*04b0*/  LDC.64 R8, c[0x4][R8] ;  /* 0x0100000008087b82 */ /* 0x000ea20000000a00 */
[----:B-1----:R-:W-:Y:S02]  /*04c0*/  IMAD.U32 R4, RZ, RZ, UR4 ;  /* 0x00000004ff047e24 */ /* 0x002fe4000f8e00ff */
[----:B0-----:R-:W-:-:S07]  /*04d0*/  IMAD.U32 R5, RZ, RZ, UR5 ;  /* 0x00000005ff057e24 */ /* 0x001fce000f8e00ff */
[----:B------:R-:W-:-:S07]  /*04e0*/  LEPC R20, `(.L_x_2) ;  /* 0x000000001014794e */ /* 0x000fce0000000000 */
[----:B--2---:R-:W-:Y:S05]  /*04f0*/  CALL.ABS.NOINC R8 ;  /* 0x0000000008007343 */ /* 0x004fea0003c00000 */
.L_x_2:
[----:B------:R-:W0:Y:S01]  /*0500*/  I2F.F64 R4, R28 ;  /* 0x0000001c00047312 */ /* 0x000e220000201c00 */
[----:B------:R-:W-:Y:S01]  /*0510*/  IMAD.MOV.U32 R6, RZ, RZ, 0x1 ;  /* 0x00000001ff067424 */ /* 0x000fe200078e00ff */
[----:B------:R-:W-:Y:S01]  /*0520*/  FSETP.GEU.AND P1, PT, |R17|, 6.5827683646048100446e-37, PT ;  /* 0x036000001100780b */ /* 0x000fe20003f2e200 */
[----:B------:R-:W-:Y:S05]  /*0530*/  BSSY.RECONVERGENT B0, `(.L_x_3) ;  /* 0x0000015000007945 */ /* 0x000fea0003800200 */
[----:B0-----:R-:W0:Y:S02]  /*0540*/  MUFU.RCP64H R7, R5 ;  /* 0x0000000500077308 */ /* 0x001e240000001800 */
[----:B0-----:R-:W-:-:S08]  /*0550*/  DFMA R8, -R4, R6, 1 ;  /* 0x3ff000000408742b */ /* 0x001fd00000000106 */
[----:B------:R-:W-:-:S08]  /*0560*/  DFMA R8, R8, R8, R8 ;  /* 0x000000080808722b */ /* 0x000fd00000000008 */
[----:B------:R-:W-:-:S08]  /*0570*/  DFMA R8, R6, R8, R6 ;  /* 0x000000080608722b */ /* 0x000fd00000000006 */
[----:B------:R-:W-:-:S08]  /*0580*/  DFMA R6, -R4, R8, 1 ;  /* 0x3ff000000406742b */ /* 0x000fd00000000108 */
[----:B------:R-:W-:-:S08]  /*0590*/  DFMA R6, R8, R6, R8 ;  /* 0x000000060806722b */ /* 0x000fd00000000008 */
[----:B------:R-:W-:-:S08]  /*05a0*/  DMUL R8, R16, R6 ;  /* 0x0000000610087228 */ /* 0x000fd00000000000 */
[----:B------:R-:W-:-:S08]  /*05b0*/  DFMA R10, -R4, R8, R16 ;  /* 0x00000008040a722b */ /* 0x000fd00000000110 */
[----:B------:R-:W-:-:S10]  /*05c0*/  DFMA R6, R6, R10, R8 ;  /* 0x0000000a0606722b */ /* 0x000fd40000000008 */
[----:B------:R-:W-:-:S05]  /*05d0*/  FFMA R0, RZ, R5, R7 ;  /* 0x00000005ff007223 */ /* 0x000fca0000000007 */
[----:B------:R-:W-:-:S13]  /*05e0*/  FSETP.GT.AND P0, PT, |R0|, 1.469367938527859385e-39, PT ;  /* 0x001000000000780b */ /* 0x000fda0003f04200 */
[----:B------:R-:W-:Y:S05]  /*05f0*/  @P0 BRA P1, `(.L_x_4) ;  /* 0x0000000000200947 */ /* 0x000fea0000800000 */
[----:B------:R-:W-:Y:S01]  /*0600*/  IMAD.MOV.U32 R6, RZ, RZ, R16 ;  /* 0x000000ffff067224 */ /* 0x000fe200078e0010 */
[----:B------:R-:W-:Y:S01]  /*0610*/  MOV R0, 0x660 ;  /* 0x0000066000007802 */ /* 0x000fe20000000f00 */
[----:B------:R-:W-:Y:S02]  /*0620*/  IMAD.MOV.U32 R7, RZ, RZ, R17 ;  /* 0x000000ffff077224 */ /* 0x000fe400078e0011 */
[----:B------:R-:W-:Y:S02]  /*0630*/  IMAD.MOV.U32 R8, RZ, RZ, R4 ;  /* 0x000000ffff087224 */ /* 0x000fe400078e0004 */
[----:B------:R-:W-:-:S07]  /*0640*/  IMAD.MOV.U32 R9, RZ, RZ, R5 ;  /* 0x000000ffff097224 */ /* 0x000fce00078e0005 */
[----:B------:R-:W-:Y:S05]  /*0650*/  CALL.REL.NOINC `($__internal_0_$__cuda_sm20_div_rn_f64_full) ;  /* 0x0000000000847944 */ /* 0x000fea0003c00000 */
[----:B------:R-:W-:Y:S02]  /*0660*/  IMAD.MOV.U32 R6, RZ, RZ, R8 ;  /* 0x000000ffff067224 */ /* 0x000fe400078e0008 */
[----:B------:R-:W-:-:S07]  /*0670*/  IMAD.MOV.U32 R7, RZ, RZ, R9 ;  /* 0x000000ffff077224 */ /* 0x000fce00078e0009 */
.L_x_4:
[----:B------:R-:W-:Y:S05]  /*0680*/  BSYNC.RECONVERGENT B0 ;  /* 0x0000000000007941 */ /* 0x000fea0003800200 */
.L_x_3:
[----:B------:R-:W0:Y:S01]  /*0690*/  MUFU.RCP64H R9, R5 ;  /* 0x0000000500097308 */ /* 0x000e220000001800 */
[----:B------:R-:W-:Y:S01]  /*06a0*/  IMAD.MOV.U32 R8, RZ, RZ, 0x1 ;  /* 0x00000001ff087424 */ /* 0x000fe200078e00ff */
[----:B------:R-:W-:Y:S01]  /*06b0*/  FSETP.GEU.AND P1, PT, |R19|, 6.5827683646048100446e-37, PT ;  /* 0x036000001300780b */ /* 0x000fe20003f2e200 */
[----:B------:R-:W-:Y:S01]  /*06c0*/  IMAD.SHL.U32 R3, R25, 0x2, RZ ;  /* 0x0000000219037824 */ /* 0x000fe200078e00ff */
[----:B------:R-:W-:Y:S03]  /*06d0*/  BSSY.RECONVERGENT B0, `(.L_x_5) ;  /* 0x0000015000007945 */ /* 0x000fe60003800200 */
[----:B0-----:R-:W-:-:S08]  /*06e0*/  DFMA R10, -R4, R8, 1 ;  /* 0x3ff00000040a742b */ /* 0x001fd00000000108 */
[----:B------:R-:W-:-:S08]  /*06f0*/  DFMA R10, R10, R10, R10 ;  /* 0x0000000a0a0a722b */ /* 0x000fd0000000000a */
[----:B------:R-:W-:Y:S02]  /*0700*/  DFMA R8, R8, R10, R8 ;  /* 0x0000000a0808722b */ /* 0x000fe40000000008 */
[----:B------:R-:W0:Y:S06]  /*0710*/  LDC.64 R10, c[0x0][0x390] ;  /* 0x0000e400ff0a7b82 */ /* 0x000e2c0000000a00 */
[----:B------:R-:W-:-:S08]  /*0720*/  DFMA R12, -R4, R8, 1 ;  /* 0x3ff00000040c742b */ /* 0x000fd00000000108 */
[----:B------:R-:W-:-:S08]  /*0730*/  DFMA R12, R8, R12, R8 ;  /* 0x0000000c080c722b */ /* 0x000fd00000000008 */
[----:B------:R-:W-:Y:S01]  /*0740*/  DMUL R8, R18, R12 ;  /* 0x0000000c12087228 */ /* 0x000fe20000000000 */
[----:B0-----:R-:W-:-:S05]  /*0750*/  IMAD.WIDE R10, R3, 0x8, R10 ;  /* 0x00000008030a7825 */ /* 0x001fca00078e020a */
[----:B------:R0:W-:Y:S02]  /*0760*/  STG.E.64 desc[UR36][R10.64], R6 ;  /* 0x000000060a007986 */ /* 0x0001e4000c101b24 */
[----:B------:R-:W-:-:S08]  /*0770*/  DFMA R14, -R4, R8, R18 ;  /* 0x00000008040e722b */ /* 0x000fd00000000112 */
[----:B------:R-:W-:-:S10]  /*0780*/  DFMA R8, R12, R14, R8 ;  /* 0x0000000e0c08722b */ /* 0x000fd40000000008 */
[----:B------:R-:W-:-:S05]  /*0790*/  FFMA R0, RZ, R5, R9 ;  /* 0x00000005ff007223 */ /* 0x000fca0000000009 */
[----:B------:R-:W-:-:S13]  /*07a0*/  FSETP.GT.AND P0, PT, |R0|, 1.469367938527859385e-39, PT ;  /* 0x001000000000780b */ /* 0x000fda0003f04200 */
[----:B0-----:R-:W-:Y:S05]  /*07b0*/  @P0 BRA P1, `(.L_x_6) ;  /* 0x0000000000180947 */ /* 0x001fea0000800000 */
[----:B------:R-:W-:Y:S01]  /*07c0*/  IMAD.MOV.U32 R6, RZ, RZ, R18 ;  /* 0x000000ffff067224 */ /* 0x000fe200078e0012 */
[----:B------:R-:W-:Y:S01]  /*07d0*/  MOV R9, R5 ;  /* 0x0000000500097202 */ /* 0x000fe20000000f00 */
[----:B------:R-:W-:Y:S01]  /*07e0*/  IMAD.MOV.U32 R7, RZ, RZ, R19 ;  /* 0x000000ffff077224 */ /* 0x000fe200078e0013 */
[----:B------:R-:W-:Y:S01]  /*07f0*/  MOV R0, 0x820 ;  /* 0x0000082000007802 */ /* 0x000fe20000000f00 */
[----:B------:R-:W-:-:S07]  /*0800*/  IMAD.MOV.U32 R8, RZ, RZ, R4 ;  /* 0x000000ffff087224 */ /* 0x000fce00078e0004 */
[----:B------:R-:W-:Y:S05]  /*0810*/  CALL.REL.NOINC `($__internal_0_$__cuda_sm20_div_rn_f64_full) ;  /* 0x0000000000147944 */ /* 0x000fea0003c00000 */
.L_x_6:
[----:B------:R-:W-:Y:S05]  /*0820*/  BSYNC.RECONVERGENT B0 ;  /* 0x0000000000007941 */ /* 0x000fea0003800200 */
.L_x_5:
[----:B------:R0:W-:Y:S01]  /*0830*/  STG.E.64 desc[UR36][R10.64+0x8], R8 ;  /* 0x000008080a007986 */ /* 0x0001e2000c101b24 */
[----:B------:R-:W-:-:S13]  /*0840*/  ISETP.NE.AND P0, PT, R26, RZ, PT ;  /* 0x000000ff1a00720c */ /* 0x000fda0003f05270 */
[----:B0-----:R-:W-:Y:S05]  /*0850*/  @!P0 BRA `(.L_x_7) ;  /* 0xfffffff800288947 */ /* 0x001fea000383ffff */
[----:B------:R-:W-:Y:S05]  /*0860*/  EXIT ;  /* 0x000000000000794d */ /* 0x000fea0003800000 */
        .weak           $__internal_0_$__cuda_sm20_div_rn_f64_full
        .type           $__internal_0_$__cuda_sm20_div_rn_f64_full,@function
        .size           $__internal_0_$__cuda_sm20_div_rn_f64_full,(.L_x_49 - $__internal_0_$__cuda_sm20_div_rn_f64_full)
$__internal_0_$__cuda_sm20_div_rn_f64_full:
[C---:B------:R-:W-:Y:S01]  /*0870*/  FSETP.GEU.AND P0, PT, |R9|.reuse, 1.469367938527859385e-39, PT ;  /* 0x001000000900780b */ /* 0x040fe20003f0e200 */
[----:B------:R-:W-:Y:S01]  /*0880*/  IMAD.MOV.U32 R12, RZ, RZ, 0x1 ;  /* 0x00000001ff0c7424 */ /* 0x000fe200078e00ff */
[----:B------:R-:W-:Y:S01]  /*0890*/  LOP3.LUT R30, R9, 0x800fffff, RZ, 0xc0, !PT ;  /* 0x800fffff091e7812 */ /* 0x000fe200078ec0ff */
[----:B------:R-:W-:Y:S01]  /*08a0*/  IMAD.MOV.U32 R27, RZ, RZ, 0x1ca00000 ;  /* 0x1ca00000ff1b7424 */ /* 0x000fe200078e00ff */
[C---:B------:R-:W-:Y:S01]  /*08b0*/  FSETP.GEU.AND P2, PT, |R7|.reuse, 1.469367938527859385e-39, PT ;  /* 0x001000000700780b */ /* 0x040fe20003f4e200 */
[----:B------:R-:W-:Y:S01]  /*08c0*/  IMAD.MOV.U32 R20, RZ, RZ, R6 ;  /* 0x000000ffff147224 */ /* 0x000fe200078e0006 */
[----:B------:R-:W-:Y:S01]  /*08d0*/  LOP3.LUT R31, R30, 0x3ff00000, RZ, 0xfc, !PT ;  /* 0x3ff000001e1f7812 */ /* 0x000fe200078efcff */
[----:B------:R-:W-:Y:S01]  /*08e0*/  IMAD.MOV.U32 R30, RZ, RZ, R8 ;  /* 0x000000ffff1e7224 */ /* 0x000fe200078e0008 */
[----:B------:R-:W-:Y:S01]  /*08f0*/  LOP3.LUT R3, R7, 0x7ff00000, RZ, 0xc0, !PT ;  /* 0x7ff0000007037812 */ /* 0x000fe200078ec0ff */
[----:B------:R-:W-:Y:S01]  /*0900*/  BSSY.RECONVERGENT B1, `(.L_x_8) ;  /* 0x000004e000017945 */ /* 0x000fe20003800200 */
[----:B------:R-:W-:-:S03]  /*0910*/  LOP3.LUT R28, R9, 0x7ff00000, RZ, 0xc0, !PT ;  /* 0x7ff00000091c7812 */ /* 0x000fc600078ec0ff */
[----:B------:R-:W-:Y:S01]  /*0920*/  @!P0 DMUL R30, R8, 8.98846567431157953865e+307 ;  /* 0x7fe00000081e8828 */ /* 0x000fe20000000000 */
[----:B------:R-:W-:-:S03]  /*0930*/  ISETP.GE.U32.AND P1, PT, R3, R28, PT ;  /* 0x0000001c0300720c */ /* 0x000fc60003f26070 */
[----:B------:R-:W-:Y:S02]  /*0940*/  @!P2 LOP3.LUT R16, R9, 0x7ff00000, RZ, 0xc0, !PT ;  /* 0x7ff000000910a812 */ /* 0x000fe400078ec0ff */
[----:B------:R-:W0:Y:S01]  /*0950*/  MUFU.RCP64H R13, R31 ;  /* 0x0000001f000d7308 */ /* 0x000e220000001800 */
[----:B------:R-:W-:Y:S02]  /*0960*/  SEL R21, R27, 0x63400000, !P1 ;  /* 0x634000001b157807 */ /* 0x000fe40004800000 */
[----:B------:R-:W-:Y:S02]  /*0970*/  @!P2 ISETP.GE.U32.AND P3, PT, R3, R16, PT ;  /* 0x000000100300a20c */ /* 0x000fe40003f66070 */
[----:B------:R-:W-:Y:S02]  /*0980*/  LOP3.LUT R21, R21, 0x800fffff, R7, 0xf8, !PT ;  /* 0x800fffff15157812 */ /* 0x000fe400078ef807 */
[----:B------:R-:W-:Y:S01]  /*0990*/  @!P0 LOP3.LUT R28, R31, 0x7ff00000, RZ, 0xc0, !PT ;  /* 0x7ff000001f1c8812 */ /* 0x000fe200078ec0ff */
[----:B0-----:R-:W-:-:S08]  /*09a0*/  DFMA R14, R12, -R30, 1 ;  /* 0x3ff000000c0e742b */ /* 0x001fd0000000081e */
[----:B------:R-:W-:-:S08]  /*09b0*/  DFMA R14, R14, R14, R14 ;  /* 0x0000000e0e0e722b */ /* 0x000fd0000000000e */
[----:B------:R-:W-:Y:S01]  /*09c0*/  DFMA R14, R12, R14, R12 ;  /* 0x0000000e0c0e722b */ /* 0x000fe2000000000c */
[----:B------:R-:W-:-:S04]  /*09d0*/  @!P2 SEL R13, R27, 0x63400000, !P3 ;  /* 0x634000001b0da807 */ /* 0x000fc80005800000 */
[----:B------:R-:W-:-:S03]  /*09e0*/  @!P2 LOP3.LUT R16, R13, 0x80000000, R7, 0xf8, !PT ;  /* 0x800000000d10a812 */ /* 0x000fc600078ef807 */
[----:B------:R-:W-:Y:S01]  /*09f0*/  DFMA R12, R14, -R30, 1 ;  /* 0x3ff000000e0c742b */ /* 0x000fe2000000081e */
[----:B------:R-:W-:Y:S01]  /*0a00*/  @!P2 LOP3.LUT R17, R16, 0x100000, RZ, 0xfc, !PT ;  /* 0x001000001011a812 */ /* 0x000fe200078efcff */
[----:B------:R-:W-:-:S06]  /*0a10*/  @!P2 IMAD.MOV.U32 R16, RZ, RZ, RZ ;  /* 0x000000ffff10a224 */ /* 0x000fcc00078e00ff */
[----:B------:R-:W-:Y:S02]  /*0a20*/  DFMA R12, R14, R12, R14 ;  /* 0x0000000c0e0c722b */ /* 0x000fe4000000000e */
[----:B------:R-:W-:-:S08]  /*0a30*/  @!P2 DFMA R20, R20, 2, -R16 ;  /* 0x400000001414a82b */ /* 0x000fd00000000810 */
[----:B------:R-:W-:-:S08]  /*0a40*/  DMUL R14, R12, R20 ;  /* 0x000000140c0e7228 */ /* 0x000fd00000000000 */
[----:B------:R-:W-:-:S08]  /*0a50*/  DFMA R16, R14, -R30, R20 ;  /* 0x8000001e0e10722b */ /* 0x000fd00000000014 */
[----:B------:R-:W-:Y:S01]  /*0a60*/  DFMA R16, R12, R16, R14 ;  /* 0x000000100c10722b */ /* 0x000fe2000000000e */
[----:B------:R-:W-:Y:S01]  /*0a70*/  IMAD.MOV.U32 R14, RZ, RZ, R3 ;  /* 0x000000ffff0e7224 */ /* 0x000fe200078e0003 */
[----:B------:R-:W-:-:S05]  /*0a80*/  @!P2 LOP3.LUT R14, R21, 0x7ff00000, RZ, 0xc0, !PT ;  /* 0x7ff00000150ea812 */ /* 0x000fca00078ec0ff */
[----:B------:R-:W-:-:S05]  /*0a90*/  VIADD R12, R14, 0xffffffff ;  /* 0xffffffff0e0c7836 */ /* 0x000fca0000000000 */
[----:B------:R-:W-:Y:S01]  /*0aa0*/  ISETP.GT.U32.AND P0, PT, R12, 0x7feffffe, PT ;  /* 0x7feffffe0c00780c */ /* 0x000fe20003f04070 */
[----:B------:R-:W-:-:S05]  /*0ab0*/  VIADD R12, R28, 0xffffffff ;  /* 0xffffffff1c0c7836 */ /* 0x000fca0000000000 */
[----:B------:R-:W-:-:S13]  /*0ac0*/  ISETP.GT.U32.OR P0, PT, R12, 0x7feffffe, P0 ;  /* 0x7feffffe0c00780c */ /* 0x000fda0000704470 */
[----:B------:R-:W-:Y:S05]  /*0ad0*/  @P0 BRA `(.L_x_9) ;  /* 0x00000000006c0947 */ /* 0x000fea0003800000 */
[----:B------:R-:W-:-:S04]  /*0ae0*/  LOP3.LUT R12, R9, 0x7ff00000, RZ, 0xc0, !PT ;  /* 0x7ff00000090c7812 */ /* 0x000fc800078ec0ff */
[CC--:B------:R-:W-:Y:S02]  /*0af0*/  VIADDMNMX R6, R3.reuse, -R12.reuse, 0xb9600000, !PT ;  /* 0xb960000003067446 */ /* 0x0c0fe4000780090c */
[----:B------:R-:W-:Y:S02]  /*0b00*/  ISETP.GE.U32.AND P0, PT, R3, R12, PT ;  /* 0x0000000c0300720c */ /* 0x000fe40003f06070 */
[----:B------:R-:W-:Y:S02]  /*0b10*/  VIMNMX R3, PT, PT, R6, 0x46a00000, PT ;  /* 0x46a0000006037848 */ /* 0x000fe40003fe0100 */
[----:B------:R-:W-:-:S05]  /*0b20*/  SEL R6, R27, 0x63400000, !P0 ;  /* 0x634000001b067807 */ /* 0x000fca0004000000 */
[----:B------:R-:W-:Y:S02]  /*0b30*/  IMAD.IADD R3, R3, 0x1, -R6 ;  /* 0x0000000103037824 */ /* 0x000fe400078e0a06 */
[----:B------:R-:W-:Y:S02]  /*0b40*/  IMAD.MOV.U32 R6, RZ, RZ, RZ ;  /* 0x000000ffff067224 */ /* 0x000fe400078e00ff */
[----:B------:R-:W-:-:S06]  /*0b50*/  VIADD R7, R3, 0x7fe00000 ;  /* 0x7fe0000003077836 */ /* 0x000fcc0000000000 */
[----:B------:R-:W-:-:S10]  /*0b60*/  DMUL R12, R16, R6 ;  /* 0x00000006100c7228 */ /* 0x000fd40000000000 */
[----:B------:R-:W-:-:S13]  /*0b70*/  FSETP.GTU.AND P0, PT, |R13|, 1.469367938527859385e-39, PT ;  /* 0x001000000d00780b */ /* 0x000fda0003f0c200 */
[----:B------:R-:W-:Y:S05]  /*0b80*/  @P0 BRA `(.L_x_10) ;  /* 0x0000000000940947 */ /* 0x000fea0003800000 */
[----:B------:R-:W-:Y:S01]  /*0b90*/  DFMA R20, R16, -R30, R20 ;  /* 0x8000001e1014722b */ /* 0x000fe20000000014 */
[----:B------:R-:W-:-:S09]  /*0ba0*/  IMAD.MOV.U32 R8, RZ, RZ, RZ ;  /* 0x000000ffff087224 */ /* 0x000fd200078e00ff */
[C---:B------:R-:W-:Y:S02]  /*0bb0*/  FSETP.NEU.AND P0, PT, R21.reuse, RZ, PT ;  /* 0x000000ff1500720b */ /* 0x040fe40003f0d000 */
[----:B------:R-:W-:-:S04]  /*0bc0*/  LOP3.LUT R15, R21, 0x80000000, R9, 0x48, !PT ;  /* 0x80000000150f7812 */ /* 0x000fc800078e4809 */
[----:B------:R-:W-:-:S07]  /*0bd0*/  LOP3.LUT R9, R15, R7, RZ, 0xfc, !PT ;  /* 0x000000070f097212 */ /* 0x000fce00078efcff */
[----:B------:R-:W-:Y:S05]  /*0be0*/  @!P0 BRA `(.L_x_10) ;  /* 0x00000000007c8947 */ /* 0x000fea0003800000 */
[----:B------:R-:W-:Y:S01]  /*0bf0*/  IMAD.MOV R7, RZ, RZ, -R3 ;  /* 0x000000ffff077224 */ /* 0x000fe200078e0a03 */
[----:B------:R-:W-:Y:S01]  /*0c00*/  MOV R6, RZ ;  /* 0x000000ff00067202 */ /* 0x000fe20000000f00 */
[----:B------:R-:W-:Y:S01]  /*0c10*/  DMUL.RP R8, R16, R8 ;  /* 0x0000000810087228 */ /* 0x000fe20000008000 */
[----:B------:R-:W-:-:S04]  /*0c20*/  IADD3 R3, PT, PT, -R3, -0x43300000, RZ ;  /* 0xbcd0000003037810 */ /* 0x000fc80007ffe1ff */
[----:B------:R-:W-:-:S05]  /*0c30*/  DFMA R6, R12, -R6, R16 ;  /* 0x800000060c06722b */ /* 0x000fca0000000010 */
[----:B------:R-:W-:-:S05]  /*0c40*/  LOP3.LUT R15, R9, R15, RZ, 0x3c, !PT ;  /* 0x0000000f090f7212 */ /* 0x000fca00078e3cff */
[----:B------:R-:W-:-:S04]  /*0c50*/  FSETP.NEU.AND P0, PT, |R7|, R3, PT ;  /* 0x000000030700720b */ /* 0x000fc80003f0d200 */
[----:B------:R-:W-:Y:S02]  /*0c60*/  FSEL R12, R8, R12, !P0 ;  /* 0x0000000c080c7208 */ /* 0x000fe40004000000 */
[----:B------:R-:W-:Y:S01]  /*0c70*/  FSEL R13, R15, R13, !P0 ;  /* 0x0000000d0f0d7208 */ /* 0x000fe20004000000 */
[----:B------:R-:W-:Y:S06]  /*0c80*/  BRA `(.L_x_10) ;  /* 0x0000000000547947 */ /* 0x000fec0003800000 */
.L_x_9:
[----:B------:R-:W-:-:S14]  /*0c90*/  DSETP.NAN.AND P0, PT, R6, R6, PT ;  /* 0x000000060600722a */ /* 0x000fdc0003f08000 */
[----:B------:R-:W-:Y:S05]  /*0ca0*/  @P0 BRA `(.L_x_11) ;  /* 0x0000000000440947 */ /* 0x000fea0003800000 */
[----:B------:R-:W-:-:S14]  /*0cb0*/  DSETP.NAN.AND P0, PT, R8, R8, PT ;  /* 0x000000080800722a */ /* 0x000fdc0003f08000 */
[----:B------:R-:W-:Y:S05]  /*0cc0*/  @P0 BRA `(.L_x_12) ;  /* 0x0000000000300947 */ /* 0x000fea0003800000 */
[----:B------:R-:W-:Y:S01]  /*0cd0*/  ISETP.NE.AND P0, PT, R14, R28, PT ;  /* 0x0000001c0e00720c */ /* 0x000fe20003f05270 */
[----:B------:R-:W-:Y:S02]  /*0ce0*/  IMAD.MOV.U32 R12, RZ, RZ, 0x0 ;  /* 0x00000000ff0c7424 */ /* 0x000fe400078e00ff */
[----:B------:R-:W-:-:S10]  /*0cf0*/  IMAD.MOV.U32 R13, RZ, RZ, -0x80000 ;  /* 0xfff80000ff0d7424 */ /* 0x000fd400078e00ff */
[----:B------:R-:W-:Y:S05]  /*0d00*/  @!P0 BRA `(.L_x_10) ;  /* 0x0000000000348947 */ /* 0x000fea0003800000 */
[----:B------:R-:W-:Y:S02]  /*0d10*/  ISETP.NE.AND P0, PT, R14, 0x7ff00000, PT ;  /* 0x7ff000000e00780c */ /* 0x000fe40003f05270 */
[----:B------:R-:W-:Y:S02]  /*0d20*/  LOP3.LUT R13, R7, 0x80000000, R9, 0x48, !PT ;  /* 0x80000000070d7812 */ /* 0x000fe400078e4809 */
[----:B------:R-:W-:-:S13]  /*0d30*/  ISETP.EQ.OR P0, PT, R28, RZ, !P0 ;  /* 0x000000ff1c00720c */ /* 0x000fda0004702670 */
[----:B------:R-:W-:Y:S01]  /*0d40*/  @P0 LOP3.LUT R3, R13, 0x7ff00000, RZ, 0xfc, !PT ;  /* 0x7ff000000d030812 */ /* 0x000fe200078efcff */
[----:B------:R-:W-:Y:S02]  /*0d50*/  @!P0 IMAD.MOV.U32 R12, RZ, RZ, RZ ;  /* 0x000000ffff0c8224 */ /* 0x000fe400078e00ff */
[----:B------:R-:W-:Y:S02]  /*0d60*/  @P0 IMAD.MOV.U32 R12, RZ, RZ, RZ ;  /* 0x000000ffff0c0224 */ /* 0x000fe400078e00ff */
[----:B------:R-:W-:Y:S01]  /*0d70*/  @P0 IMAD.MOV.U32 R13, RZ, RZ, R3 ;  /* 0x000000ffff0d0224 */ /* 0x000fe200078e0003 */
[----:B------:R-:W-:Y:S06]  /*0d80*/  BRA `(.L_x_10) ;  /* 0x0000000000147947 */ /* 0x000fec0003800000 */
.L_x_12:
[----:B------:R-:W-:Y:S01]  /*0d90*/  LOP3.LUT R13, R9, 0x80000, RZ, 0xfc, !PT ;  /* 0x00080000090d7812 */ /* 0x000fe200078efcff */
[----:B------:R-:W-:Y:S01]  /*0da0*/  IMAD.MOV.U32 R12, RZ, RZ, R8 ;  /* 0x000000ffff0c7224 */ /* 0x000fe200078e0008 */
[----:B------:R-:W-:Y:S06]  /*0db0*/  BRA `(.L_x_10) ;  /* 0x0000000000087947 */ /* 0x000fec0003800000 */
.L_x_11:
[----:B------:R-:W-:Y:S01]  /*0dc0*/  LOP3.LUT R13, R7, 0x80000, RZ, 0xfc, !PT ;  /* 0x00080000070d7812 */ /* 0x000fe200078efcff */
[----:B------:R-:W-:-:S07]  /*0dd0*/  IMAD.MOV.U32 R12, RZ, RZ, R6 ;  /* 0x000000ffff0c7224 */ /* 0x000fce00078e0006 */
.L_x_10:
[----:B------:R-:W-:Y:S05]  /*0de0*/  BSYNC.RECONVERGENT B1 ;  /* 0x0000000000017941 */ /* 0x000fea0003800200 */
.L_x_8:
[----:B------:R-:W-:Y:S02]  /*0df0*/  IMAD.MOV.U32 R6, RZ, RZ, R0 ;  /* 0x000000ffff067224 */ /* 0x000fe400078e0000 */
[----:B------:R-:W-:Y:S02]  /*0e00*/  IMAD.MOV.U32 R7, RZ, RZ, 0x0 ;  /* 0x00000000ff077424 */ /* 0x000fe400078e00ff */
[----:B------:R-:W-:Y:S02]  /*0e10*/  IMAD.MOV.U32 R8, RZ, RZ, R12 ;  /* 0x000000ffff087224 */ /* 0x000fe400078e000c */
[----:B------:R-:W-:Y:S01]  /*0e20*/  IMAD.MOV.U32 R9, RZ, RZ, R13 ;  /* 0x000000ffff097224 */ /* 0x000fe200078e000d */
[----:B------:R-:W-:Y:S06]  /*0e30*/  RET.REL.NODEC R6 `(_Z16computeCentroidsPdPiS_) ;  /* 0xfffffff006707950 */ /* 0x000fec0003c3ffff */
.L_x_13:
[----:B------:R-:W-:-:S00]  /*0e40*/  BRA `(.L_x_13) ;  /* 0xfffffffc00fc7947 */ /* 0x000fc0000383ffff */
[----:B------:R-:W-:-:S00]  /*0e50*/  NOP ;  /* 0x0000000000007918 */ /* 0x000fc00000000000 */
        /* <DEDUP_REMOVED lines=10> */
.L_x_49:


//--------------------- .text._Z20findclosestcentroidsPdS_Pi --------------------------
	.section	.text._Z20findclosestcentroidsPdS_Pi,"ax",@progbits
	.align	128
        .global         _Z20findclosestcentroidsPdS_Pi
        .type           _Z20findclosestcentroidsPdS_Pi,@function
        .size           _Z20findclosestcentroidsPdS_Pi,(.L_x_50 - _Z20findclosestcentroidsPdS_Pi)
        .other          _Z20findclosestcentroidsPdS_Pi,@"STO_CUDA_ENTRY STV_DEFAULT"
_Z20findclosestcentroidsPdS_Pi:
.text._Z20findclosestcentroidsPdS_Pi:
[----:B------:R-:W0:Y:S01]  /*0000*/  LDC R1, c[0x0][0x37c] ;  /* 0x0000df00ff017b82 */ /* 0x000e220000000800 */
[----:B------:R-:W1:Y:S01]  /*0010*/  S2R R28, SR_TID.X ;  /* 0x00000000001c7919 */ /* 0x000e620000002100 */
[----:B------:R-:W2:Y:S06]  /*0020*/  LDCU UR5, c[0x0][0x2fc] ;  /* 0x00005f80ff0577ac */ /* 0x000eac0008000800 */
[----:B------:R-:W1:Y:S01]  /*0030*/  S2UR UR6, SR_CTAID.X ;  /* 0x00000000000679c3 */ /* 0x000e620000002500 */
[----:B0-----:R-:W-:Y:S01]  /*0040*/  VIADD R1, R1, 0xfffffff0 ;  /* 0xfffffff001017836 */ /* 0x001fe20000000000 */
[----:B------:R-:W0:Y:S06]  /*0050*/  LDCU UR4, c[0x0][0x2f8] ;  /* 0x00005f00ff0477ac */ /* 0x000e2c0008000800 */
[----:B------:R-:W1:Y:S01]  /*0060*/  LDC R35, c[0x0][0x360] ;  /* 0x0000d800ff237b82 */ /* 0x000e620000000800 */
[----:B------:R-:W3:Y:S01]  /*0070*/  LDCU UR7, c[0x0][0x370] ;  /* 0x00006e00ff0777ac */ /* 0x000ee20008000800 */
[----:B0-----:R-:W-:-:S05]  /*0080*/  IADD3 R26, P1, PT, R1, UR4, RZ ;  /* 0x00000004011a7c10 */ /* 0x001fca000ff3e0ff */
[----:B--2---:R-:W-:Y:S02]  /*0090*/  IMAD.X R2, RZ, RZ, UR5, P1 ;  /* 0x00000005ff027e24 */ /* 0x004fe400088e06ff */
[C---:B-1----:R-:W-:Y:S02]  /*00a0*/  IMAD R28, R35.reuse, UR6, R28 ;  /* 0x00000006231c7c24 */ /* 0x042fe4000f8e021c */
[----:B---3--:R-:W-:-:S03]  /*00b0*/  IMAD R35, R35, UR7, RZ ;  /* 0x0000000723237c24 */ /* 0x008fc6000f8e02ff */
[----:B------:R-:W-:-:S13]  /*00c0*/  ISETP.GT.AND P0, PT, R28, 0x257, PT ;  /* 0x000002571c00780c */ /* 0x000fda0003f04270 */
[----:B------:R-:W-:Y:S05]  /*00d0*/  @P0 EXIT ;  /* 0x000000000000094d */ /* 0x000fea0003800000 */
[----:B------:R-:W0:Y:S01]  /*00e0*/  I2F.U32.RP R6, R35 ;  /* 0x0000002300067306 */ /* 0x000e220000209000 */
[--C-:B------:R-:W-:Y:S01]  /*00f0*/  IMAD.IADD R0, R28, 0x1, R35.reuse ;  /* 0x000000011c007824 */ /* 0x100fe200078e0223 */
[----:B------:R-:W-:Y:S01]  /*0100*/  ISETP.NE.U32.AND P2, PT, R35, RZ, PT ;  /* 0x000000ff2300720c */ /* 0x000fe20003f45070 */
[----:B------:R-:W-:Y:S01]  /*0110*/  IMAD.MOV R7, RZ, RZ, -R35 ;  /* 0x000000ffff077224 */ /* 0x000fe200078e0a23 */
[----:B------:R-:W1:Y:S01]  /*0120*/  LDCU.64 UR36, c[0x0][0x358] ;  /* 0x00006b00ff2477ac */ /* 0x000e620008000a00 */
[----:B------:R-:W-:Y:S01]  /*0130*/  BSSY.RECONVERGENT B6, `(.L_x_14) ;  /* 0x0000146000067945 */ /* 0x000fe20003800200 */
[C---:B------:R-:W-:Y:S02]  /*0140*/  ISETP.GE.AND P0, PT, R0.reuse, 0x258, PT ;  /* 0x000002580000780c */ /* 0x040fe40003f06270 */
[----:B------:R-:W-:Y:S02]  /*0150*/  VIMNMX R3, PT, PT, R0, 0x258, !PT ;  /* 0x0000025800037848 */ /* 0x000fe40007fe0100 */
[----:B------:R-:W-:-:S02]  /*0160*/  SEL R32, RZ, 0x1, P0 ;  /* 0x00000001ff207807 */ /* 0x000fc40000000000 */
[----:B------:R-:W-:Y:S02]  /*0170*/  MOV R33, RZ ;  /* 0x000000ff00217202 */ /* 0x000fe40000000f00 */
[----:B------:R-:W-:Y:S01]  /*0180*/  IADD3 R0, PT, PT, R3, -R0, -R32 ;  /* 0x8000000003007210 */ /* 0x000fe20007ffe820 */
[----:B0-----:R-:W0:Y:S02]  /*0190*/  MUFU.RCP R6, R6 ;  /* 0x0000000600067308 */ /* 0x001e240000001000 */
[----:B0-----:R-:W-:-:S06]  /*01a0*/  IADD3 R4, PT, PT, R6, 0xffffffe, RZ ;  /* 0x0ffffffe06047810 */ /* 0x001fcc0007ffe0ff */
[----:B------:R0:W2:Y:S02]  /*01b0*/  F2I.FTZ.U32.TRUNC.NTZ R5, R4 ;  /* 0x0000000400057305 */ /* 0x0000a4000021f000 */
[----:B0-----:R-:W-:Y:S02]  /*01c0*/  HFMA2 R4, -RZ, RZ, 0, 0 ;  /* 0x00000000ff047431 */ /* 0x001fe400000001ff */
[----:B--2---:R-:W-:-:S04]  /*01d0*/  IMAD R7, R7, R5, RZ ;  /* 0x0000000507077224 */ /* 0x004fc800078e02ff */
[----:B------:R-:W-:-:S06]  /*01e0*/  IMAD.HI.U32 R5, R5, R7, R4 ;  /* 0x0000000705057227 */ /* 0x000fcc00078e0004 */
[----:B------:R-:W-:-:S04]  /*01f0*/  IMAD.HI.U32 R5, R5, R0, RZ ;  /* 0x0000000005057227 */ /* 0x000fc800078e00ff */
[----:B------:R-:W-:-:S04]  /*0200*/  IMAD.MOV R3, RZ, RZ, -R5 ;  /* 0x000000ffff037224 */ /* 0x000fc800078e0a05 */
[----:B------:R-:W-:-:S05]  /*0210*/  IMAD R0, R35, R3, R0 ;  /* 0x0000000323007224 */ /* 0x000fca00078e0200 */
[----:B------:R-:W-:-:S13]  /*0220*/  ISETP.GE.U32.AND P0, PT, R0, R35, PT ;  /* 0x000000230000720c */ /* 0x000fda0003f06070 */
[----:B------:R-:W-:Y:S01]  /*0230*/  @P0 IMAD.IADD R0, R0, 0x1, -R35 ;  /* 0x0000000100000824 */ /* 0x000fe200078e0a23 */
[----:B------:R-:W-:-:S04]  /*0240*/  @P0 IADD3 R5, PT, PT, R5, 0x1, RZ ;  /* 0x0000000105050810 */ /* 0x000fc80007ffe0ff */
[----:B------:R-:W-:-:S13]  /*0250*/  ISETP.GE.U32.AND P1, PT, R0, R35, PT ;  /* 0x000000230000720c */ /* 0x000fda0003f26070 */
[----:B------:R-:W-:Y:S01]  /*0260*/  @P1 VIADD R5, R5, 0x1 ;  /* 0x0000000105051836 */ /* 0x000fe20000000000 */
[----:B------:R-:W-:-:S05]  /*0270*/  @!P2 LOP3.LUT R5, RZ, R35, RZ, 0x33, !PT ;  /* 0x00000023ff05a212 */ /* 0x000fca00078e33ff */
[----:B------:R-:W-:-:S05]  /*0280*/  IMAD.IADD R32, R32, 0x1, R5 ;  /* 0x0000000120207824 */ /* 0x000fca00078e0205 */
[----:B------:R-:W-:-:S13]  /*0290*/  ISETP.NE.AND P0, PT, R32, RZ, PT ;  /* 0x000000ff2000720c */ /* 0x000fda0003f05270 */
[----:B-1----:R-:W-:Y:S05]  /*02a0*/  @!P0 BRA `(.L_x_15) ;  /* 0x0000001000b88947 */ /* 0x002fea0003800000 */
[----:B------:R-:W-:Y:S01]  /*02b0*/  VIADD R33, R32, 0x1 ;  /* 0x0000000120217836 */ /* 0x000fe20000000000 */
[----:B------:R-:W-:Y:S01]  /*02c0*/  MOV R30, R28 ;  /* 0x0000001c001e7202 */ /* 0x000fe20000000f00 */
[----:B------:R-:W-:-:S03]  /*02d0*/  IMAD.SHL.U32 R31, R28, 0x2, RZ ;  /* 0x000000021c1f7824 */ /* 0x000fc600078e00ff */
[----:B------:R-:W-:-:S05]  /*02e0*/  LOP3.LUT R33, R33, 0xfffffffe, RZ, 0xc0, !PT ;  /* 0xfffffffe21217812 */ /* 0x000fca00078ec0ff */
[----:B------:R-:W-:-:S07]  /*02f0*/  IMAD.MOV R29, RZ, RZ, -R33 ;  /* 0x000000ffff1d7224 */ /* 0x000fce00078e0a21 */
.L_x_34:
[----:B0-----:R-:W0:Y:S08]  /*0300*/  LDC.64 R16, c[0x0][0x380] ;  /* 0x0000e000ff107b82 */ /* 0x001e300000000a00 */
[----:B------:R-:W1:Y:S01]  /*0310*/  LDC.64 R6, c[0x0][0x388] ;  /* 0x0000e200ff067b82 */ /* 0x000e620000000a00 */
[----:B0-----:R-:W-:-:S05]  /*0320*/  IMAD.WIDE R16, R31, 0x8, R16 ;  /* 0x000000081f107825 */ /* 0x001fca00078e0210 */
[----:B------:R-:W2:Y:S04]  /*0330*/  LDG.E.64 R10, desc[UR36][R16.64+0x8] ;  /* 0x00000824100a7981 */ /* 0x000ea8000c1e1b00 */
[----:B-1----:R-:W2:Y:S04]  /*0340*/  LDG.E.64 R12, desc[UR36][R6.64+0x8] ;  /* 0x00000824060c7981 */ /* 0x002ea8000c1e1b00 */
[----:B------:R-:W3:Y:S04]  /*0350*/  LDG.E.64 R8, desc[UR36][R6.64] ;  /* 0x0000002406087981 */ /* 0x000ee8000c1e1b00 */
[----:B------:R-:W3:Y:S01]  /*0360*/  LDG.E.64 R4, desc[UR36][R16.64] ;  /* 0x0000002410047981 */ /* 0x000ee2000c1e1b00 */
[----:B------:R-:W-:Y:S01]  /*0370*/  BSSY.RECONVERGENT B0, `(.L_x_16) ;  /* 0x000001c000007945 */ /* 0x000fe20003800200 */
[----:B--2---:R-:W-:-:S02]  /*0380*/  DADD R10, R10, -R12 ;  /* 0x000000000a0a7229 */ /* 0x004fc4000000080c */
[----:B---3--:R-:W-:-:S06]  /*0390*/  DADD R4, R4, -R8 ;  /* 0x0000000004047229 */ /* 0x008fcc0000000808 */
[----:B------:R-:W-:-:S08]  /*03a0*/  DMUL R18, R10, R10 ;  /* 0x0000000a0a127228 */ /* 0x000fd00000000000 */
[----:B------:R-:W-:-:S06]  /*03b0*/  DFMA R18, R4, R4, R18 ;  /* 0x000000040412722b */ /* 0x000fcc0000000012 */
[----:B------:R-:W0:Y:S04]  /*03c0*/  MUFU.RSQ64H R13, R19 ;  /* 0x00000013000d7308 */ /* 0x000e280000001c00 */
[----:B------:R-:W-:Y:S01]  /*03d0*/  VIADD R12, R19, 0xfcb00000 ;  /* 0xfcb00000130c7836 */ /* 0x000fe20000000000 */
[----:B------:R-:W-:Y:S01]  /*03e0*/  MOV R8, 0x0 ;  /* 0x0000000000087802 */ /* 0x000fe20000000f00 */
[----:B------:R-:W-:-:S04]  /*03f0*/  IMAD.MOV.U32 R9, RZ, RZ, 0x3fd80000 ;  /* 0x3fd80000ff097424 */ /* 0x000fc800078e00ff */
[----:B0-----:R-:W-:-:S08]  /*0400*/  DMUL R4, R12, R12 ;  /* 0x0000000c0c047228 */ /* 0x001fd00000000000 */
[----:B------:R-:W-:-:S08]  /*0410*/  DFMA R4, R18, -R4, 1 ;  /* 0x3ff000001204742b */ /* 0x000fd00000000804 */
[----:B------:R-:W-:Y:S02]  /*0420*/  DFMA R6, R4, R8, 0.5 ;  /* 0x3fe000000406742b */ /* 0x000fe40000000008 */
[----:B------:R-:W-:-:S08]  /*0430*/  DMUL R4, R12, R4 ;  /* 0x000000040c047228 */ /* 0x000fd00000000000 */
[----:B------:R-:W-:Y:S01]  /*0440*/  DFMA R10, R6, R4, R12 ;  /* 0x00000004060a722b */ /* 0x000fe2000000000c */
[----:B------:R-:W-:-:S07]  /*0450*/  ISETP.GE.U32.AND P0, PT, R12, 0x7ca00000, PT ;  /* 0x7ca000000c00780c */ /* 0x000fce0003f06070 */
[----:B------:R-:W-:Y:S02]  /*0460*/  DMUL R6, R18, R10 ;  /* 0x0000000a12067228 */ /* 0x000fe40000000000 */
[----:B------:R-:W-:Y:S01]  /*0470*/  VIADD R5, R11, 0xfff00000 ;  /* 0xfff000000b057836 */ /* 0x000fe20000000000 */
[----:B------:R-:W-:-:S05]  /*0480*/  MOV R4, R10 ;  /* 0x0000000a00047202 */ /* 0x000fca0000000f00 */
[----:B------:R-:W-:-:S08]  /*0490*/  DFMA R8, R6, -R6, R18 ;  /* 0x800000060608722b */ /* 0x000fd00000000012 */
[----:B------:R-:W-:Y:S01]  /*04a0*/  DFMA R22, R8, R4, R6 ;  /* 0x000000040816722b */ /* 0x000fe20000000006 */
[----:B------:R-:W-:Y:S10]  /*04b0*/  @!P0 BRA `(.L_x_17) ;  /* 0x00000000001c8947 */ /* 0x000ff40003800000 */
[----:B------:R-:W-:Y:S01]  /*04c0*/  IMAD.MOV.U32 R4, RZ, RZ, R12 ;  /* 0x000000ffff047224 */ /* 0x000fe200078e000c */
[----:B------:R-:W-:Y:S01]  /*04d0*/  MOV R3, R19 ;  /* 0x0000001300037202 */ /* 0x000fe20000000f00 */
[----:B------:R-:W-:Y:S01]  /*04e0*/  IMAD.MOV.U32 R0, RZ, RZ, R18 ;  /* 0x000000ffff007224 */ /* 0x000fe200078e0012 */
[----:B------:R-:W-:-:S07]  /*04f0*/  MOV R12, 0x510 ;  /* 0x00000510000c7802 */ /* 0x000fce0000000f00 */
[----:B------:R-:W-:Y:S05]  /*0500*/  CALL.REL.NOINC `($__internal_1_$__cuda_sm20_dsqrt_rn_f64_mediumpath_v1) ;  /* 0x0000001800a87944 */ /* 0x000fea0003c00000 */
[----:B------:R-:W-:Y:S02]  /*0510*/  IMAD.MOV.U32 R22, RZ, RZ, R0 ;  /* 0x000000ffff167224 */ /* 0x000fe400078e0000 */
[----:B------:R-:W-:-:S07]  /*0520*/  IMAD.MOV.U32 R23, RZ, RZ, R3 ;  /* 0x000000ffff177224 */ /* 0x000fce00078e0003 */
.L_x_17:
[----:B------:R-:W-:Y:S05]  /*0530*/  BSYNC.RECONVERGENT B0 ;  /* 0x0000000000007941 */ /* 0x000fea0003800200 */
.L_x_16:
[----:B------:R-:W0:Y:S01]  /*0540*/  LDCU UR4, c[0x0][0x2f8] ;  /* 0x00005f00ff0477ac */ /* 0x000e220008000800 */
[----:B------:R-:W-:Y:S01]  /*0550*/  MOV R8, 0x0 ;  /* 0x0000000000087802 */ /* 0x000fe20000000f00 */
[----:B------:R-:W-:Y:S01]  /*0560*/  IMAD.MOV.U32 R7, RZ, RZ, R2 ;  /* 0x000000ffff077224 */ /* 0x000fe200078e0002 */
[----:B------:R-:W-:-:S04]  /*0570*/  MOV R6, R26 ;  /* 0x0000001a00067202 */ /* 0x000fc80000000f00 */
[----:B------:R-:W1:Y:S01]  /*0580*/  LDC.64 R8, c[0x4][R8] ;  /* 0x0100000008087b82 */ /* 0x000e620000000a00 */
[----:B0-----:R-:W-:Y:S01]  /*0590*/  IADD3 R27, PT, PT, R26, -UR4, RZ ;  /* 0x800000041a1b7c10 */ /* 0x001fe2000fffe0ff */
[----:B------:R-:W0:Y:S04]  /*05a0*/  LDCU.64 UR4, c[0x4][0x8] ;  /* 0x01000100ff0477ac */ /* 0x000e280008000a00 */
[----:B------:R2:W-:Y:S04]  /*05b0*/  STL.64 [R27+0x8], R18 ;  /* 0x000008121b007387 */ /* 0x0005e80000100a00 */
[----:B------:R2:W-:Y:S01]  /*05c0*/  STL [R27], R28 ;  /* 0x0000001c1b007387 */ /* 0x0005e20000100800 */
[----:B0-----:R-:W-:-:S02]  /*05d0*/  IMAD.U32 R4, RZ, RZ, UR4 ;  /* 0x00000004ff047e24 */ /* 0x001fc4000f8e00ff */
[----:B--2---:R-:W-:-:S07]  /*05e0*/  IMAD.U32 R5, RZ, RZ, UR5 ;  /* 0x00000005ff057e24 */ /* 0x004fce000f8e00ff */
[----:B------:R-:W-:-:S07]  /*05f0*/  LEPC R20, `(.L_x_18) ;  /* 0x000000001014794e */ /* 0x000fce0000000000 */
[----:B-1----:R-:W-:Y:S05]  /*0600*/  CALL.ABS.NOINC R8 ;  /* 0x0000000008007343 */ /* 0x002fea0003c00000 */
.L_x_18:
[----:B------:R-:W0:Y:S01]  /*0610*/  LDC.64 R14, c[0x0][0x388] ;  /* 0x0000e200ff0e7b82 */ /* 0x000e220000000a00 */
[----:B------:R-:W2:Y:S04]  /*0620*/  LDG.E.64 R8, desc[UR36][R16.64+0x8] ;  /* 0x0000082410087981 */ /* 0x000ea8000c1e1b00 */
[----:B------:R-:W3:Y:S04]  /*0630*/  LDG.E.64 R4, desc[UR36][R16.64] ;  /* 0x0000002410047981 */ /* 0x000ee8000c1e1b00 */
[----:B0-----:R-:W2:Y:S04]  /*0640*/  LDG.E.64 R10, desc[UR36][R14.64+0x18] ;  /* 0x000018240e0a7981 */ /* 0x001ea8000c1e1b00 */
        /* <DEDUP_REMOVED lines=29> */
.L_x_20:
[----:B------:R-:W-:Y:S05]  /*0820*/  BSYNC.RECONVERGENT B0 ;  /* 0x0000000000007941 */ /* 0x000fea0003800200 */
.L_x_19:
[----:B------:R-:W-:Y:S01]  /*0830*/  MOV R8, 0x0 ;  /* 0x0000000000087802 */ /* 0x000fe20000000f00 */
[----:B------:R0:W-:Y:S01]  /*0840*/  STL.64 [R27+0x8], R20 ;  /* 0x000008141b007387 */ /* 0x0001e20000100a00 */
[----:B------:R-:W1:Y:S01]  /*0850*/  LDCU.64 UR4, c[0x4][0x8] ;  /* 0x01000100ff0477ac */ /* 0x000e620008000a00 */
[----:B------:R-:W-:Y:S01]  /*0860*/  IMAD.MOV.U32 R6, RZ, RZ, R26 ;  /* 0x000000ffff067224 */ /* 0x000fe200078e001a */
[----:B------:R-:W-:Y:S01]  /*0870*/  MOV R7, R2 ;  /* 0x0000000200077202 */ /* 0x000fe20000000f00 */
[----:B------:R0:W-:Y:S01]  /*0880*/  STL [R27], R28 ;  /* 0x0000001c1b007387 */ /* 0x0001e20000100800 */
[----:B------:R-:W2:Y:S01]  /*0890*/  LDC.64 R8, c[0x4][R8] ;  /* 0x0100000008087b82 */ /* 0x000ea20000000a00 */
[----:B-1----:R-:W-:Y:S01]  /*08a0*/  MOV R4, UR4 ;  /* 0x0000000400047c02 */ /* 0x002fe20008000f00 */
[----:B0-----:R-:W-:-:S07]  /*08b0*/  IMAD.U32 R5, RZ, RZ, UR5 ;  /* 0x00000005ff057e24 */ /* 0x001fce000f8e00ff */
[----:B------:R-:W-:-:S07]  /*08c0*/  LEPC R20, `(.L_x_21) ;  /* 0x000000001014794e */ /* 0x000fce0000000000 */
[----:B--2---:R-:W-:Y:S05]  /*08d0*/  CALL.ABS.NOINC R8 ;  /* 0x0000000008007343 */ /* 0x004fea0003c00000 */
.L_x_21:
        /* <DEDUP_REMOVED lines=21> */
[----:B------:R-:W-:Y:S02]  /*0a30*/  VIADD R5, R11, 0xfff00000 ;  /* 0xfff000000b057836 */ /* 0x000fe40000000000 */
[----:B------:R-:W-:-:S04]  /*0a40*/  IMAD.MOV.U32 R4, RZ, RZ, R10 ;  /* 0x000000ffff047224 */ /* 0x000fc800078e000a */
[----:B------:R-:W-:-:S08]  /*0a50*/  DFMA R8, R6, -R6, R20 ;  /* 0x800000060608722b */ /* 0x000fd00000000014 */
[----:B------:R-:W-:Y:S01]  /*0a60*/  DFMA R24, R8, R4, R6 ;  /* 0x000000040818722b */ /* 0x000fe20000000006 */
[----:B------:R-:W-:Y:S10]  /*0a70*/  @!P0 BRA `(.L_x_23) ;  /* 0x00000000001c8947 */ /* 0x000ff40003800000 */
[----:B------:R-:W-:Y:S01]  /*0a80*/  MOV R4, R12 ;  /* 0x0000000c00047202 */ /* 0x000fe20000000f00 */
[----:B------:R-:W-:Y:S01]  /*0a90*/  IMAD.MOV.U32 R0, RZ, RZ, R20 ;  /* 0x000000ffff007224 */ /* 0x000fe200078e0014 */
[----:B------:R-:W-:Y:S01]  /*0aa0*/  MOV R12, 0xad0 ;  /* 0x00000ad0000c7802 */ /* 0x000fe20000000f00 */
[----:B------:R-:W-:-:S07]  /*0ab0*/  IMAD.MOV.U32 R3, RZ, RZ, R21 ;  /* 0x000000ffff037224 */ /* 0x000fce00078e0015 */
[----:B------:R-:W-:Y:S05]  /*0ac0*/  CALL.REL.NOINC `($__internal_1_$__cuda_sm20_dsqrt_rn_f64_mediumpath_v1) ;  /* 0x0000001400387944 */ /* 0x000fea0003c00000 */
[----:B------:R-:W-:Y:S01]  /*0ad0*/  MOV R24, R0 ;  /* 0x0000000000187202 */ /* 0x000fe20000000f00 */
[----:B------:R-:W-:-:S07]  /*0ae0*/  IMAD.MOV.U32 R25, RZ, RZ, R3 ;  /* 0x000000ffff197224 */ /* 0x000fce00078e0003 */
.L_x_23:
[----:B------:R-:W-:Y:S05]  /*0af0*/  BSYNC.RECONVERGENT B0 ;  /* 0x0000000000007941 */ /* 0x000fea0003800200 */
.L_x_22:
[----:B------:R-:W-:Y:S01]  /*0b00*/  MOV R8, 0x0 ;  /* 0x0000000000087802 */ /* 0x000fe20000000f00 */
[----:B------:R0:W-:Y:S01]  /*0b10*/  STL.64 [R27+0x8], R20 ;  /* 0x000008141b007387 */ /* 0x0001e20000100a00 */
[----:B------:R-:W1:Y:S01]  /*0b20*/  LDCU.64 UR4, c[0x4][0x8] ;  /* 0x01000100ff0477ac */ /* 0x000e620008000a00 */
[----:B------:R-:W-:Y:S02]  /*0b30*/  IMAD.MOV.U32 R6, RZ, RZ, R26 ;  /* 0x000000ffff067224 */ /* 0x000fe400078e001a */
[----:B------:R0:W-:Y:S01]  /*0b40*/  STL [R27], R28 ;  /* 0x0000001c1b007387 */ /* 0x0001e20000100800 */
[----:B------:R-:W2:Y:S01]  /*0b50*/  LDC.64 R8, c[0x4][R8] ;  /* 0x0100000008087b82 */ /* 0x000ea20000000a00 */
[----:B------:R-:W-:Y:S02]  /*0b60*/  IMAD.MOV.U32 R7, RZ, RZ, R2 ;  /* 0x000000ffff077224 */ /* 0x000fe400078e0002 */
[----:B-1----:R-:W-:Y:S01]  /*0b70*/  IMAD.U32 R4, RZ, RZ, UR4 ;  /* 0x00000004ff047e24 */ /* 0x002fe2000f8e00ff */
[----:B0-----:R-:W-:-:S07]  /*0b80*/  MOV R5, UR5 ;  /* 0x0000000500057c02 */ /* 0x001fce0008000f00 */
[----:B------:R-:W-:-:S07]  /*0b90*/  LEPC R20, `(.L_x_24) ;  /* 0x000000001014794e */ /* 0x000fce0000000000 */
[----:B--2---:R-:W-:Y:S05]  /*0ba0*/  CALL.ABS.NOINC R8 ;  /* 0x0000000008007343 */ /* 0x004fea0003c00000 */
.L_x_24:
[----:B------:R-:W0:Y:S01]  /*0bb0*/  LDC.64 R8, c[0x0][0x390] ;  /* 0x0000e400ff087b82 */ /* 0x000e220000000a00 */
[----:B------:R-:W-:Y:S01]  /*0bc0*/  DSETP.GEU.AND P0, PT, R18, R22, PT ;  /* 0x000000161200722a */ /* 0x000fe20003f0e000 */
[----:B------:R-:W-:-:S05]  /*0bd0*/  IMAD.WIDE R16, R35, 0x10, R16 ;  /* 0x0000001023107825 */ /* 0x000fca00078e0210 */
[----:B------:R-:W-:Y:S01]  /*0be0*/  FSEL R6, R18, R22, !P0 ;  /* 0x0000001612067208 */ /* 0x000fe20004000000 */
[----:B------:R-:W1:Y:S01]  /*0bf0*/  LDC.64 R4, c[0x0][0x388] ;  /* 0x0000e200ff047b82 */ /* 0x000e620000000a00 */
[----:B------:R-:W-:Y:S02]  /*0c00*/  FSEL R7, R19, R23, !P0 ;  /* 0x0000001713077208 */ /* 0x000fe40004000000 */
[----:B------:R-:W-:-:S04]  /*0c10*/  SEL R0, RZ, 0x1, P0 ;  /* 0x00000001ff007807 */ /* 0x000fc80000000000 */
[----:B------:R-:W-:-:S06]  /*0c20*/  DSETP.GEU.AND P1, PT, R24, R6, PT ;  /* 0x000000061800722a */ /* 0x000fcc0003f2e000 */
[----:B------:R-:W-:Y:S01]  /*0c30*/  SEL R3, R0, 0x2, P1 ;  /* 0x0000000200037807 */ /* 0x000fe20000800000 */
[----:B0-----:R-:W-:-:S05]  /*0c40*/  IMAD.WIDE R18, R30, 0x4, R8 ;  /* 0x000000041e127825 */ /* 0x001fca00078e0208 */
[----:B------:R0:W-:Y:S04]  /*0c50*/  STG.E desc[UR36][R18.64], R3 ;  /* 0x0000000312007986 */ /* 0x0001e8000c101924 */
[----:B------:R-:W2:Y:S04]  /*0c60*/  LDG.E.64 R10, desc[UR36][R16.64+0x8] ;  /* 0x00000824100a7981 */ /* 0x000ea8000c1e1b00 */
[----:B-1----:R-:W2:Y:S04]  /*0c70*/  LDG.E.64 R12, desc[UR36][R4.64+0x8] ;  /* 0x00000824040c7981 */ /* 0x002ea8000c1e1b00 */
[----:B------:R-:W3:Y:S04]  /*0c80*/  LDG.E.64 R6, desc[UR36][R16.64] ;  /* 0x0000002410067981 */ /* 0x000ee8000c1e1b00 */
[----:B------:R-:W3:Y:S01]  /*0c90*/  LDG.E.64 R8, desc[UR36][R4.64] ;  /* 0x0000002404087981 */ /* 0x000ee2000c1e1b00 */
[----:B------:R-:W-:Y:S01]  /*0ca0*/  BSSY.RECONVERGENT B0, `(.L_x_25) ;  /* 0x000001c000007945 */ /* 0x000fe20003800200 */
[----:B--2---:R-:W-:-:S02]  /*0cb0*/  DADD R10, R10, -R12 ;  /* 0x000000000a0a7229 */ /* 0x004fc4000000080c */
[----:B---3--:R-:W-:-:S06]  /*0cc0*/  DADD R6, R6, -R8 ;  /* 0x0000000006067229 */ /* 0x008fcc0000000808 */
[----:B------:R-:W-:Y:S01]  /*0cd0*/  DMUL R20, R10, R10 ;  /* 0x0000000a0a147228 */ /* 0x000fe20000000000 */
[----:B------:R-:W-:Y:S02]  /*0ce0*/  IMAD.MOV.U32 R10, RZ, RZ, 0x0 ;  /* 0x00000000ff0a7424 */ /* 0x000fe400078e00ff */
[----:B------:R-:W-:-:S05]  /*0cf0*/  IMAD.MOV.U32 R11, RZ, RZ, 0x3fd80000 ;  /* 0x3fd80000ff0b7424 */ /* 0x000fca00078e00ff */
[----:B------:R-:W-:-:S06]  /*0d00*/  DFMA R20, R6, R6, R20 ;  /* 0x000000060614722b */ /* 0x000fcc0000000014 */
[----:B------:R-:W1:Y:S04]  /*0d10*/  MUFU.RSQ64H R13, R21 ;  /* 0x00000015000d7308 */ /* 0x000e680000001c00 */
[----:B------:R-:W-:-:S04]  /*0d20*/  IADD3 R12, PT, PT, R21, -0x3500000, RZ ;  /* 0xfcb00000150c7810 */ /* 0x000fc80007ffe0ff */
[----:B------:R-:W-:Y:S02]  /*0d30*/  ISETP.GE.U32.AND P0, PT, R12, 0x7ca00000, PT ;  /* 0x7ca000000c00780c */ /* 0x000fe40003f06070 */
[----:B-1----:R-:W-:-:S08]  /*0d40*/  DMUL R6, R12, R12 ;  /* 0x0000000c0c067228 */ /* 0x002fd00000000000 */
[----:B------:R-:W-:-:S08]  /*0d50*/  DFMA R6, R20, -R6, 1 ;  /* 0x3ff000001406742b */ /* 0x000fd00000000806 */
[----:B------:R-:W-:Y:S02]  /*0d60*/  DFMA R10, R6, R10, 0.5 ;  /* 0x3fe00000060a742b */ /* 0x000fe4000000000a */
[----:B------:R-:W-:-:S08]  /*0d70*/  DMUL R6, R12, R6 ;  /* 0x000000060c067228 */ /* 0x000fd00000000000 */
[----:B------:R-:W-:-:S08]  /*0d80*/  DFMA R10, R10, R6, R12 ;  /* 0x000000060a0a722b */ /* 0x000fd0000000000c */
[----:B------:R-:W-:Y:S02]  /*0d90*/  DMUL R6, R20, R10 ;  /* 0x0000000a14067228 */ /* 0x000fe40000000000 */
[----:B------:R-:W-:Y:S01]  /*0da0*/  IADD3 R5, PT, PT, R11, -0x100000, RZ ;  /* 0xfff000000b057810 */ /* 0x000fe20007ffe0ff */
[----:B------:R-:W-:-:S05]  /*0db0*/  IMAD.MOV.U32 R4, RZ, RZ, R10 ;  /* 0x000000ffff047224 */ /* 0x000fca00078e000a */
[----:B------:R-:W-:-:S08]  /*0dc0*/  DFMA R8, R6, -R6, R20 ;  /* 0x800000060608722b */ /* 0x000fd00000000014 */
[----:B------:R-:W-:Y:S01]  /*0dd0*/  DFMA R24, R8, R4, R6 ;  /* 0x000000040818722b */ /* 0x000fe20000000006 */
[----:B0-----:R-:W-:Y:S10]  /*0de0*/  @!P0 BRA `(.L_x_26) ;  /* 0x00000000001c8947 */ /* 0x001ff40003800000 */
[----:B------:R-:W-:Y:S01]  /*0df0*/  IMAD.MOV.U32 R4, RZ, RZ, R12 ;  /* 0x000000ffff047224 */ /* 0x000fe200078e000c */
[----:B------:R-:W-:Y:S01]  /*0e00*/  MOV R0, R20 ;  /* 0x0000001400007202 */ /* 0x000fe20000000f00 */
[----:B------:R-:W-:Y:S01]  /*0e10*/  IMAD.MOV.U32 R3, RZ, RZ, R21 ;  /* 0x000000ffff037224 */ /* 0x000fe200078e0015 */
[----:B------:R-:W-:-:S07]  /*0e20*/  MOV R12, 0xe40 ;  /* 0x00000e40000c7802 */ /* 0x000fce0000000f00 */
[----:B------:R-:W-:Y:S05]  /*0e30*/  CALL.REL.NOINC `($__internal_1_$__cuda_sm20_dsqrt_rn_f64_mediumpath_v1) ;  /* 0x00000010005c7944 */ /* 0x000fea0003c00000 */
[----:B------:R-:W-:Y:S01]  /*0e40*/  IMAD.MOV.U32 R24, RZ, RZ, R0 ;  /* 0x000000ffff187224 */ /* 0x000fe200078e0000 */
[----:B------:R-:W-:-:S07]  /*0e50*/  MOV R25, R3 ;  /* 0x0000000300197202 */ /* 0x000fce0000000f00 */
.L_x_26:
[----:B------:R-:W-:Y:S05]  /*0e60*/  BSYNC.RECONVERGENT B0 ;  /* 0x0000000000007941 */ /* 0x000fea0003800200 */
.L_x_25:
[----:B------:R-:W-:Y:S01]  /*0e70*/  MOV R8, 0x0 ;  /* 0x0000000000087802 */ /* 0x000fe20000000f00 */
[----:B------:R0:W-:Y:S01]  /*0e80*/  STL.64 [R27+0x8], R20 ;  /* 0x000008141b007387 */ /* 0x0001e20000100a00 */
[----:B------:R-:W1:Y:S01]  /*0e90*/  LDCU.64 UR4, c[0x4][0x8] ;  /* 0x01000100ff0477ac */ /* 0x000e620008000a00 */
[----:B------:R-:W-:Y:S01]  /*0ea0*/  MOV R6, R26 ;  /* 0x0000001a00067202 */ /* 0x000fe20000000f00 */
[----:B------:R-:W-:Y:S01]  /*0eb0*/  IMAD.MOV.U32 R7, RZ, RZ, R2 ;  /* 0x000000ffff077224 */ /* 0x000fe200078e0002 */
[----:B------:R0:W-:Y:S01]  /*0ec0*/  STL [R27], R28 ;  /* 0x0000001c1b007387 */ /* 0x0001e20000100800 */
[----:B------:R-:W2:Y:S01]  /*0ed0*/  LDC.64 R8, c[0x4][R8] ;  /* 0x0100000008087b82 */ /* 0x000ea20000000a00 */
[----:B-1----:R-:W-:Y:S02]  /*0ee0*/  IMAD.U32 R4, RZ, RZ, UR4 ;  /* 0x00000004ff047e24 */ /* 0x002fe4000f8e00ff */
[----:B0-----:R-:W-:-:S07]  /*0ef0*/  IMAD.U32 R5, RZ, RZ, UR5 ;  /* 0x00000005ff057e24 */ /* 0x001fce000f8e00ff */
[----:B------:R-:W-:-:S07]  /*0f00*/  LEPC R20, `(.L_x_27) ;  /* 0x000000001014794e */ /* 0x000fce0000000000 */
[----:B--2---:R-:W-:Y:S05]  /*0f10*/  CALL.ABS.NOINC R8 ;  /* 0x0000000008007343 */ /* 0x004fea0003c00000 */
.L_x_27:
        /* <DEDUP_REMOVED lines=33> */
.L_x_29:
[----:B------:R-:W-:Y:S05]  /*1130*/  BSYNC.RECONVERGENT B0 ;  /* 0x0000000000007941 */ /* 0x000fea0003800200 */
.L_x_28:
        /* <DEDUP_REMOVED lines=11> */
.L_x_30:
        /* <DEDUP_REMOVED lines=33> */
.L_x_32:
[----:B------:R-:W-:Y:S05]  /*1400*/  BSYNC.RECONVERGENT B0 ;  /* 0x0000000000007941 */ /* 0x000fea0003800200 */
.L_x_31:
        /* <DEDUP_REMOVED lines=11> */
.L_x_33:
[----:B------:R-:W-:Y:S01]  /*14c0*/  DSETP.GEU.AND P0, PT, R22, R24, PT ;  /* 0x000000181600722a */ /* 0x000fe20003f0e000 */
[----:B------:R-:W-:Y:S01]  /*14d0*/  IMAD.WIDE R18, R35, 0x4, R18 ;  /* 0x0000000423127825 */ /* 0x000fe200078e0212 */
[----:B------:R-:W-:-:S03]  /*14e0*/  IADD3 R29, PT, PT, R29, 0x2, RZ ;  /* 0x000000021d1d7810 */ /* 0x000fc60007ffe0ff */
[C---:B------:R-:W-:Y:S01]  /*14f0*/  IMAD R31, R35.reuse, 0x4, R31 ;  /* 0x00000004231f7824 */ /* 0x040fe200078e021f */
[----:B------:R-:W-:Y:S01]  /*1500*/  FSEL R4, R22, R24, !P0 ;  /* 0x0000001816047208 */ /* 0x000fe20004000000 */
[----:B------:R-:W-:Y:S01]  /*1510*/  IMAD R30, R35, 0x2, R30 ;  /* 0x00000002231e7824 */ /* 0x000fe200078e021e */
[----:B------:R-:W-:Y:S02]  /*1520*/  FSEL R5, R23, R25, !P0 ;  /* 0x0000001917057208 */ /* 0x000fe40004000000 */
[----:B------:R-:W-:Y:S02]  /*1530*/  SEL R0, RZ, 0x1, P0 ;  /* 0x00000001ff007807 */ /* 0x000fe40000000000 */
[----:B------:R-:W-:Y:S02]  /*1540*/  ISETP.NE.AND P0, PT, R29, RZ, PT ;  /* 0x000000ff1d00720c */ /* 0x000fe40003f05270 */
[----:B------:R-:W-:-:S06]  /*1550*/  DSETP.GEU.AND P1, PT, R16, R4, PT ;  /* 0x000000041000722a */ /* 0x000fcc0003f2e000 */
[----:B------:R-:W-:-:S05]  /*1560*/  SEL R3, R0, 0x2, P1 ;  /* 0x0000000200037807 */ /* 0x000fca0000800000 */
[----:B------:R0:W-:Y:S01]  /*1570*/  STG.E desc[UR36][R18.64], R3 ;  /* 0x0000000312007986 */ /* 0x0001e2000c101924 */
[----:B------:R-:W-:Y:S05]  /*1580*/  @P0 BRA `(.L_x_34) ;  /* 0xffffffec005c0947 */ /* 0x000fea000383ffff */
.L_x_15:
[----:B------:R-:W-:Y:S05]  /*1590*/  BSYNC.RECONVERGENT B6 ;  /* 0x0000000000067941 */ /* 0x000fea0003800200 */
.L_x_14:
[----:B------:R-:W-:-:S04]  /*15a0*/  LOP3.LUT R32, R32, 0x1, RZ, 0xc0, !PT ;  /* 0x0000000120207812 */ /* 0x000fc800078ec0ff */
[----:B------:R-:W-:-:S13]  /*15b0*/  ISETP.NE.U32.AND P0, PT, R32, 0x1, PT ;  /* 0x000000012000780c */ /* 0x000fda0003f05070 */
[----:B------:R-:W-:Y:S05]  /*15c0*/  @!P0 EXIT ;  /* 0x000000000000894d */ /* 0x000fea0003800000 */
[----:B------:R-:W1:Y:S01]  /*15d0*/  LDC.64 R16, c[0x0][0x380] ;  /* 0x0000e000ff107b82 */ /* 0x000e620000000a00 */
[----:B------:R-:W-:-:S05]  /*15e0*/  IMAD R33, R35, R33, R28 ;  /* 0x0000002123217224 */ /* 0x000fca00078e021c */
[----:B0-----:R-:W-:Y:S02]  /*15f0*/  SHF.L.U32 R3, R33, 0x1, RZ ;  /* 0x0000000121037819 */ /* 0x001fe400000006ff */
[----:B------:R-:W0:Y:S03]  /*1600*/  LDC.64 R12, c[0x0][0x388] ;  /* 0x0000e200ff0c7b82 */ /* 0x000e260000000a00 */
[----:B-1----:R-:W-:-:S05]  /*1610*/  IMAD.WIDE R16, R3, 0x8, R16 ;  /* 0x0000000803107825 */ /* 0x002fca00078e0210 */
[----:B------:R-:W2:Y:S04]  /*1620*/  LDG.E.64 R8, desc[UR36][R16.64+0x8] ;  /* 0x0000082410087981 */ /* 0x000ea8000c1e1b00 */
[----:B0-----:R-:W2:Y:S04]  /*1630*/  LDG.E.64 R10, desc[UR36][R12.64+0x8] ;  /* 0x000008240c0a7981 */ /* 0x001ea8000c1e1b00 */
        /* <DEDUP_REMOVED lines=25> */
[----:B------:R-:W-:Y:S01]  /*17d0*/  MOV R5, R11 ;  /* 0x0000000b00057202 */ /* 0x000fe20000000f00 */
[----:B------:R-:W-:Y:S01]  /*17e0*/  IMAD.MOV.U32 R7, RZ, RZ, R13 ;  /* 0x000000ffff077224 */ /* 0x000fe200078e000d */
[----:B------:R-:W-:Y:S01]  /*17f0*/  MOV R12, 0x1830 ;  /* 0x00001830000c7802 */ /* 0x000fe20000000f00 */
[----:B------:R-:W-:Y:S02]  /*1800*/  IMAD.MOV.U32 R0, RZ, RZ, R18 ;  /* 0x000000ffff007224 */ /* 0x000fe400078e0012 */
[----:B------:R-:W-:-:S07]  /*1810*/  IMAD.MOV.U32 R3, RZ, RZ, R19 ;  /* 0x000000ffff037224 */ /* 0x000fce00078e0013 */
[----:B------:R-:W-:Y:S05]  /*1820*/  CALL.REL.NOINC `($__internal_1_$__cuda_sm20_dsqrt_rn_f64_mediumpath_v1) ;  /* 0x0000000400e07944 */ /* 0x000fea0003c00000 */
[----:B------:R-:W-:Y:S01]  /*1830*/  MOV R22, R0 ;  /* 0x0000000000167202 */ /* 0x000fe20000000f00 */
[----:B------:R-:W-:-:S07]  /*1840*/  IMAD.MOV.U32 R23, RZ, RZ, R3 ;  /* 0x000000ffff177224 */ /* 0x000fce00078e0003 */
.L_x_36:
[----:B------:R-:W-:Y:S05]  /*1850*/  BSYNC.RECONVERGENT B0 ;  /* 0x0000000000007941 */ /* 0x000fea0003800200 */
.L_x_35:
[----:B------:R-:W-:Y:S01]  /*1860*/  MOV R0, 0x0 ;  /* 0x0000000000007802 */ /* 0x000fe20000000f00 */
[----:B------:R0:W-:Y:S01]  /*1870*/  STL.64 [R1+0x8], R18 ;  /* 0x0000081201007387 */ /* 0x0001e20000100a00 */
[----:B------:R-:W1:Y:S01]  /*1880*/  LDCU.64 UR4, c[0x4][0x8] ;  /* 0x01000100ff0477ac */ /* 0x000e620008000a00 */
[----:B------:R-:W-:Y:S01]  /*1890*/  IMAD.MOV.U32 R6, RZ, RZ, R26 ;  /* 0x000000ffff067224 */ /* 0x000fe200078e001a */
[----:B------:R0:W2:Y:S01]  /*18a0*/  LDC.64 R8, c[0x4][R0] ;  /* 0x0100000000087b82 */ /* 0x0000a20000000a00 */
[----:B------:R0:W-:Y:S01]  /*18b0*/  STL [R1], R28 ;  /* 0x0000001c01007387 */ /* 0x0001e20000100800 */
[----:B------:R-:W-:Y:S02]  /*18c0*/  IMAD.MOV.U32 R7, RZ, RZ, R2 ;  /* 0x000000ffff077224 */ /* 0x000fe400078e0002 */
[----:B-1----:R-:W-:Y:S01]  /*18d0*/  IMAD.U32 R4, RZ, RZ, UR4 ;  /* 0x00000004ff047e24 */ /* 0x002fe2000f8e00ff */
[----:B0-----:R-:W-:-:S07]  /*18e0*/  MOV R5, UR5 ;  /* 0x0000000500057c02 */ /* 0x001fce0008000f00 */
[----:B------:R-:W-:-:S07]  /*18f0*/  LEPC R20, `(.L_x_37) ;  /* 0x000000001014794e */ /* 0x000fce0000000000 */
[----:B--2---:R-:W-:Y:S05]  /*1900*/  CALL.ABS.NOINC R8 ;  /* 0x0000000008007343 */ /* 0x004fea0003c00000 */
.L_x_37:
        /* <DEDUP_REMOVED lines=11> */
[----:B------:R-:W-:Y:S01]  /*19c0*/  IADD3 R4, PT, PT, R21, -0x3500000, RZ ;  /* 0xfcb0000015047810 */ /* 0x000fe20007ffe0ff */
[----:B------:R-:W-:Y:S02]  /*19d0*/  IMAD.MOV.U32 R8, RZ, RZ, 0x0 ;  /* 0x00000000ff087424 */ /* 0x000fe400078e00ff */
[----:B------:R-:W-:-:S03]  /*19e0*/  IMAD.MOV.U32 R9, RZ, RZ, 0x3fd80000 ;  /* 0x3fd80000ff097424 */ /* 0x000fc600078e00ff */
[----:B0-----:R-:W-:-:S08]  /*19f0*/  DMUL R6, R4, R4 ;  /* 0x0000000404067228 */ /* 0x001fd00000000000 */
[----:B------:R-:W-:-:S08]  /*1a00*/  DFMA R6, R20, -R6, 1 ;  /* 0x3ff000001406742b */ /* 0x000fd00000000806 */
[----:B------:R-:W-:Y:S02]  /*1a10*/  DFMA R8, R6, R8, 0.5 ;  /* 0x3fe000000608742b */ /* 0x000fe40000000008 */
[----:B------:R-:W-:-:S08]  /*1a20*/  DMUL R6, R4, R6 ;  /* 0x0000000604067228 */ /* 0x000fd00000000000 */
[----:B------:R-:W-:Y:S01]  /*1a30*/  DFMA R6, R8, R6, R4 ;  /* 0x000000060806722b */ /* 0x000fe20000000004 */
[----:B------:R-:W-:-:S07]  /*1a40*/  ISETP.GE.U32.AND P0, PT, R4, 0x7ca00000, PT ;  /* 0x7ca000000400780c */ /* 0x000fce0003f06070 */
[----:B------:R-:W-:Y:S02]  /*1a50*/  DMUL R12, R20, R6 ;  /* 0x00000006140c7228 */ /* 0x000fe40000000000 */
[----:B------:R-:W-:Y:S01]  /*1a60*/  IADD3 R11, PT, PT, R7, -0x100000, RZ ;  /* 0xfff00000070b7810 */ /* 0x000fe20007ffe0ff */
[----:B------:R-:W-:-:S05]  /*1a70*/  IMAD.MOV.U32 R10, RZ, RZ, R6 ;  /* 0x000000ffff0a7224 */ /* 0x000fca00078e0006 */
[----:B------:R-:W-:-:S08]  /*1a80*/  DFMA R8, R12, -R12, R20 ;  /* 0x8000000c0c08722b */ /* 0x000fd00000000014 */
[----:B------:R-:W-:Y:S01]  /*1a90*/  DFMA R18, R8, R10, R12 ;  /* 0x0000000a0812722b */ /* 0x000fe2000000000c */
[----:B------:R-:W-:Y:S10]  /*1aa0*/  @!P0 BRA `(.L_x_39) ;  /* 0x0000000000288947 */ /* 0x000ff40003800000 */
[----:B------:R-:W-:Y:S01]  /*1ab0*/  IMAD.MOV.U32 R10, RZ, RZ, R6 ;  /* 0x000000ffff0a7224 */ /* 0x000fe200078e0006 */
[----:B------:R-:W-:Y:S01]  /*1ac0*/  MOV R6, R12 ;  /* 0x0000000c00067202 */ /* 0x000fe20000000f00 */
[----:B------:R-:W-:Y:S01]  /*1ad0*/  IMAD.MOV.U32 R7, RZ, RZ, R13 ;  /* 0x000000ffff077224 */ /* 0x000fe200078e000d */
[----:B------:R-:W-:Y:S01]  /*1ae0*/  MOV R0, R20 ;  /* 0x0000001400007202 */ /* 0x000fe20000000f00 */
[----:B------:R-:W-:Y:S01]  /*1af0*/  IMAD.MOV.U32 R5, RZ, RZ, R11 ;  /* 0x000000ffff057224 */ /* 0x000fe200078e000b */
[----:B------:R-:W-:Y:S01]  /*1b00*/  MOV R12, 0x1b30 ;  /* 0x00001b30000c7802 */ /* 0x000fe20000000f00 */
[----:B------:R-:W-:-:S07]  /*1b10*/  IMAD.MOV.U32 R3, RZ, RZ, R21 ;  /* 0x000000ffff037224 */ /* 0x000fce00078e0015 */
[----:B------:R-:W-:Y:S05]  /*1b20*/  CALL.REL.NOINC `($__internal_1_$__cuda_sm20_dsqrt_rn_f64_mediumpath_v1) ;  /* 0x0000000400207944 */ /* 0x000fea0003c00000 */
[----:B------:R-:W-:Y:S01]  /*1b30*/  IMAD.MOV.U32 R18, RZ, RZ, R0 ;  /* 0x000000ffff127224 */ /* 0x000fe200078e0000 */
[----:B------:R-:W-:-:S07]  /*1b40*/  MOV R19, R3 ;  /* 0x0000000300137202 */ /* 0x000fce0000000f00 */
.L_x_39:
[----:B------:R-:W-:Y:S05]  /*1b50*/  BSYNC.RECONVERGENT B0 ;  /* 0x0000000000007941 */ /* 0x000fea0003800200 */
.L_x_38:
[----:B------:R-:W-:Y:S01]  /*1b60*/  MOV R0, 0x0 ;  /* 0x0000000000007802 */ /* 0x000fe20000000f00 */
[----:B------:R0:W-:Y:S01]  /*1b70*/  STL.64 [R1+0x8], R20 ;  /* 0x0000081401007387 */ /* 0x0001e20000100a00 */
[----:B------:R-:W1:Y:S01]  /*1b80*/  LDCU.64 UR4, c[0x4][0x8] ;  /* 0x01000100ff0477ac */ /* 0x000e620008000a00 */
[----:B------:R-:W-:Y:S01]  /*1b90*/  MOV R6, R26 ;  /* 0x0000001a00067202 */ /* 0x000fe20000000f00 */
[----:B------:R0:W2:Y:S01]  /*1ba0*/  LDC.64 R8, c[0x4][R0] ;  /* 0x0100000000087b82 */ /* 0x0000a20000000a00 */
[----:B------:R0:W-:Y:S01]  /*1bb0*/  STL [R1], R28 ;  /* 0x0000001c01007387 */ /* 0x0001e20000100800 */
[----:B------:R-:W-:Y:S02]  /*1bc0*/  IMAD.MOV.U32 R7, RZ, RZ, R2 ;  /* 0x000000ffff077224 */ /* 0x000fe400078e0002 */
[----:B-1----:R-:W-:Y:S02]  /*1bd0*/  IMAD.U32 R4, RZ, RZ, UR4 ;  /* 0x00000004ff047e24 */ /* 0x002fe4000f8e00ff */
[----:B0-----:R-:W-:-:S07]  /*1be0*/  IMAD.U32 R5, RZ, RZ, UR5 ;  /* 0x00000005ff057e24 */ /* 0x001fce000f8e00ff */
[----:B------:R-:W-:-:S07]  /*1bf0*/  LEPC R20, `(.L_x_40) ;  /* 0x000000001014794e */ /* 0x000fce0000000000 */
[----:B--2---:R-:W-:Y:S05]  /*1c00*/  CALL.ABS.NOINC R8 ;  /* 0x0000000008007343 */ /* 0x004fea0003c00000 */
.L_x_40:
        /* <DEDUP_REMOVED lines=34> */
[----:B------:R-:W-:Y:S02]  /*1e30*/  IMAD.MOV.U32 R16, RZ, RZ, R0 ;  /* 0x000000ffff107224 */ /* 0x000fe400078e0000 */
[----:B------:R-:W-:-:S07]  /*1e40*/  IMAD.MOV.U32 R17, RZ, RZ, R3 ;  /* 0x000000ffff117224 */ /* 0x000fce00078e0003 */
.L_x_42:
[----:B------:R-:W-:Y:S05]  /*1e50*/  BSYNC.RECONVERGENT B0 ;  /* 0x0000000000007941 */ /* 0x000fea0003800200 */
.L_x_41:
[----:B------:R-:W-:Y:S01]  /*1e60*/  MOV R0, 0x0 ;  /* 0x0000000000007802 */ /* 0x000fe20000000f00 */
[----:B------:R0:W-:Y:S01]  /*1e70*/  STL.64 [R1+0x8], R20 ;  /* 0x0000081401007387 */ /* 0x0001e20000100a00 */
[----:B------:R-:W1:Y:S01]  /*1e80*/  LDCU.64 UR4, c[0x4][0x8] ;  /* 0x01000100ff0477ac */ /* 0x000e620008000a00 */
[----:B------:R-:W-:Y:S01]  /*1e90*/  IMAD.MOV.U32 R6, RZ, RZ, R26 ;  /* 0x000000ffff067224 */ /* 0x000fe200078e001a */
[----:B------:R0:W2:Y:S01]  /*1ea0*/  LDC.64 R8, c[0x4][R0] ;  /* 0x0100000000087b82 */ /* 0x0000a20000000a00 */
[----:B------:R0:W-:Y:S01]  /*1eb0*/  STL [R1], R28 ;  /* 0x0000001c01007387 */ /* 0x0001e20000100800 */
[----:B------:R-:W-:Y:S02]  /*1ec0*/  MOV R7, R2 ;  /* 0x0000000200077202 */ /* 0x000fe40000000f00 */
[----:B-1----:R-:W-:Y:S01]  /*1ed0*/  MOV R4, UR4 ;  /* 0x0000000400047c02 */ /* 0x002fe20008000f00 */
[----:B0-----:R-:W-:-:S07]  /*1ee0*/  IMAD.U32 R5, RZ, RZ, UR5 ;  /* 0x00000005ff057e24 */ /* 0x001fce000f8e00ff */
[----:B------:R-:W-:-:S07]  /*1ef0*/  LEPC R20, `(.L_x_43) ;  /* 0x000000001014794e */ /* 0x000fce0000000000 */
[----:B--2---:R-:W-:Y:S05]  /*1f00*/  CALL.ABS.NOINC R8 ;  /* 0x0000000008007343 */ /* 0x004fea0003c00000 */
.L_x_43:
[----:B------:R-:W0:Y:S01]  /*1f10*/  LDC.64 R4, c[0x0][0x390] ;  /* 0x0000e400ff047b82 */ /* 0x000e220000000a00 */
[----:B------:R-:W-:-:S06]  /*1f20*/  DSETP.GEU.AND P0, PT, R18, R22, PT ;  /* 0x000000161200722a */ /* 0x000fcc0003f0e000 */
[----:B------:R-:W-:Y:S02]  /*1f30*/  FSEL R2, R18, R22, !P0 ;  /* 0x0000001612027208 */ /* 0x000fe40004000000 */
[----:B------:R-:W-:Y:S02]  /*1f40*/  FSEL R3, R19, R23, !P0 ;  /* 0x0000001713037208 */ /* 0x000fe40004000000 */
[----:B------:R-:W-:-:S04]  /*1f50*/  SEL R0, RZ, 0x1, P0 ;  /* 0x00000001ff007807 */ /* 0x000fc80000000000 */
[----:B------:R-:W-:Y:S01]  /*1f60*/  DSETP.GEU.AND P1, PT, R16, R2, PT ;  /* 0x000000021000722a */ /* 0x000fe20003f2e000 */
[----:B0-----:R-:W-:-:S05]  /*1f70*/  IMAD.WIDE R2, R33, 0x4, R4 ;  /* 0x0000000421027825 */ /* 0x001fca00078e0204 */
[----:B------:R-:W-:-:S05]  /*1f80*/  SEL R5, R0, 0x2, P1 ;  /* 0x0000000200057807 */ /* 0x000fca0000800000 */
[----:B------:R-:W-:Y:S01]  /*1f90*/  STG.E desc[UR36][R2.64], R5 ;  /* 0x0000000502007986 */ /* 0x000fe2000c101924 */
[----:B------:R-:W-:Y:S05]  /*1fa0*/  EXIT ;  /* 0x000000000000794d */ /* 0x000fea0003800000 */
        .weak           $__internal_1_$__cuda_sm20_dsqrt_rn_f64_mediumpath_v1
        .type           $__internal_1_$__cuda_sm20_dsqrt_rn_f64_mediumpath_v1,@function
        .size           $__internal_1_$__cuda_sm20_dsqrt_rn_f64_mediumpath_v1,(.L_x_50 - $__internal_1_$__cuda_sm20_dsqrt_rn_f64_mediumpath_v1)
$__internal_1_$__cuda_sm20_dsqrt_rn_f64_mediumpath_v1:
[----:B------:R-:W-:Y:S01]  /*1fb0*/  ISETP.GE.U32.AND P0, PT, R4, -0x3400000, PT ;  /* 0xfcc000000400780c */ /* 0x000fe20003f06070 */
[----:B------:R-:W-:Y:S01]  /*1fc0*/  BSSY.RECONVERGENT B1, `(.L_x_44) ;  /* 0x0000026000017945 */ /* 0x000fe20003800200 */
[----:B------:R-:W-:Y:S01]  /*1fd0*/  IMAD.MOV.U32 R14, RZ, RZ, R0 ;  /* 0x000000ffff0e7224 */ /* 0x000fe200078e0000 */
[----:B------:R-:W-:Y:S01]  /*1fe0*/  MOV R11, R5 ;  /* 0x00000005000b7202 */ /* 0x000fe20000000f00 */
[----:B------:R-:W-:-:S09]  /*1ff0*/  IMAD.MOV.U32 R15, RZ, RZ, R3 ;  /* 0x000000ffff0f7224 */ /* 0x000fd200078e0003 */
[----:B------:R-:W-:Y:S05]  /*2000*/  @!P0 BRA `(.L_x_45) ;  /* 0x0000000000208947 */ /* 0x000fea0003800000 */
[----:B------:R-:W-:-:S10]  /*2010*/  DFMA.RM R6, R8, R10, R6 ;  /* 0x0000000a0806722b */ /* 0x000fd40000004006 */
[----:B------:R-:W-:-:S05]  /*2020*/  IADD3 R4, P0, PT, R6, 0x1, RZ ;  /* 0x0000000106047810 */ /* 0x000fca0007f1e0ff */
[----:B------:R-:W-:-:S06]  /*2030*/  IMAD.X R5, RZ, RZ, R7, P0 ;  /* 0x000000ffff057224 */ /* 0x000fcc00000e0607 */
[----:B------:R-:W-:-:S08]  /*2040*/  DFMA.RP R14, -R6, R4, R14 ;  /* 0x00000004060e722b */ /* 0x000fd0000000810e */
[----:B------:R-:W-:-:S06]  /*2050*/  DSETP.GT.AND P0, PT, R14, RZ, PT ;  /* 0x000000ff0e00722a */ /* 0x000fcc0003f04000 */
[----:B------:R-:W-:Y:S02]  /*2060*/  FSEL R4, R4, R6, P0 ;  /* 0x0000000604047208 */ /* 0x000fe40000000000 */
[----:B------:R-:W-:Y:S01]  /*2070*/  FSEL R5, R5, R7, P0 ;  /* 0x0000000705057208 */ /* 0x000fe20000000000 */
[----:B------:R-:W-:Y:S06]  /*2080*/  BRA `(.L_x_46) ;  /* 0x0000000000647947 */ /* 0x000fec0003800000 */
.L_x_45:
[----:B------:R-:W-:-:S14]  /*2090*/  DSETP.NE.AND P0, PT, R14, RZ, PT ;  /* 0x000000ff0e00722a */ /* 0x000fdc0003f05000 */
[----:B------:R-:W-:Y:S05]  /*20a0*/  @!P0 BRA `(.L_x_47) ;  /* 0x0000000000588947 */ /* 0x000fea0003800000 */
[----:B------:R-:W-:-:S13]  /*20b0*/  ISETP.GE.AND P0, PT, R15, RZ, PT ;  /* 0x000000ff0f00720c */ /* 0x000fda0003f06270 */
[----:B------:R-:W-:Y:S01]  /*20c0*/  @!P0 IMAD.MOV.U32 R4, RZ, RZ, 0x0 ;  /* 0x00000000ff048424 */ /* 0x000fe200078e00ff */
[----:B------:R-:W-:Y:S01]  /*20d0*/  @!P0 MOV R5, 0xfff80000 ;  /* 0xfff8000000058802 */ /* 0x000fe20000000f00 */
[----:B------:R-:W-:Y:S06]  /*20e0*/  @!P0 BRA `(.L_x_46) ;  /* 0x00000000004c8947 */ /* 0x000fec0003800000 */
[----:B------:R-:W-:-:S13]  /*20f0*/  ISETP.GT.AND P0, PT, R15, 0x7fefffff, PT ;  /* 0x7fefffff0f00780c */ /* 0x000fda0003f04270 */
[----:B------:R-:W-:Y:S05]  /*2100*/  @P0 BRA `(.L_x_47) ;  /* 0x0000000000400947 */ /* 0x000fea0003800000 */
[----:B------:R-:W-:Y:S01]  /*2110*/  DMUL R14, R14, 8.11296384146066816958e+31 ;  /* 0x469000000e0e7828 */ /* 0x000fe20000000000 */
[----:B------:R-:W-:Y:S01]  /*2120*/  IMAD.MOV.U32 R8, RZ, RZ, RZ ;  /* 0x000000ffff087224 */ /* 0x000fe200078e00ff */
[----:B------:R-:W-:Y:S01]  /*2130*/  MOV R4, 0x0 ;  /* 0x0000000000047802 */ /* 0x000fe20000000f00 */
[----:B------:R-:W-:-:S03]  /*2140*/  IMAD.MOV.U32 R5, RZ, RZ, 0x3fd80000 ;  /* 0x3fd80000ff057424 */ /* 0x000fc600078e00ff */
[----:B------:R-:W0:Y:S02]  /*2150*/  MUFU.RSQ64H R9, R15 ;  /* 0x0000000f00097308 */ /* 0x000e240000001c00 */
[----:B0-----:R-:W-:-:S08]  /*2160*/  DMUL R6, R8, R8 ;  /* 0x0000000808067228 */ /* 0x001fd00000000000 */
[----:B------:R-:W-:-:S08]  /*2170*/  DFMA R6, R14, -R6, 1 ;  /* 0x3ff000000e06742b */ /* 0x000fd00000000806 */
[----:B------:R-:W-:Y:S02]  /*2180*/  DFMA R4, R6, R4, 0.5 ;  /* 0x3fe000000604742b */ /* 0x000fe40000000004 */
[----:B------:R-:W-:-:S08]  /*2190*/  DMUL R6, R8, R6 ;  /* 0x0000000608067228 */ /* 0x000fd00000000000 */
[----:B------:R-:W-:-:S08]  /*21a0*/  DFMA R6, R4, R6, R8 ;  /* 0x000000060406722b */ /* 0x000fd00000000008 */
[----:B------:R-:W-:Y:S02]  /*21b0*/  DMUL R4, R14, R6 ;  /* 0x000000060e047228 */ /* 0x000fe40000000000 */
[----:B------:R-:W-:-:S06]  /*21c0*/  IADD3 R7, PT, PT, R7, -0x100000, RZ ;  /* 0xfff0000007077810 */ /* 0x000fcc0007ffe0ff */
[----:B------:R-:W-:-:S08]  /*21d0*/  DFMA R8, R4, -R4, R14 ;  /* 0x800000040408722b */ /* 0x000fd0000000000e */
[----:B------:R-:W-:-:S10]  /*21e0*/  DFMA R4, R6, R8, R4 ;  /* 0x000000080604722b */ /* 0x000fd40000000004 */
[----:B------:R-:W-:Y:S01]  /*21f0*/  VIADD R5, R5, 0xfcb00000 ;  /* 0xfcb0000005057836 */ /* 0x000fe20000000000 */
[----:B------:R-:W-:Y:S06]  /*2200*/  BRA `(.L_x_46) ;  /* 0x0000000000047947 */ /* 0x000fec0003800000 */
.L_x_47:
[----:B------:R-:W-:-:S11]  /*2210*/  DADD R4, R14, R14 ;  /* 0x000000000e047229 */ /* 0x000fd6000000000e */
.L_x_46:
[----:B------:R-:W-:Y:S05]  /*2220*/  BSYNC.RECONVERGENT B1 ;  /* 0x0000000000017941 */ /* 0x000fea0003800200 */
.L_x_44:
[----:B------:R-:W-:Y:S01]  /*2230*/  HFMA2 R13, -RZ, RZ, 0, 0 ;  /* 0x00000000ff0d7431 */ /* 0x000fe200000001ff */
[----:B------:R-:W-:Y:S01]  /*2240*/  MOV R0, R4 ;  /* 0x0000000400007202 */ /* 0x000fe20000000f00 */
[----:B------:R-:W-:Y:S02]  /*2250*/  IMAD.MOV.U32 R3, RZ, RZ, R5 ;  /* 0x000000ffff037224 */ /* 0x000fe400078e0005 */
[----:B------:R-:W-:Y:S05]  /*2260*/  RET.REL.NODEC R12 `(_Z20findclosestcentroidsPdS_Pi) ;  /* 0xffffffdc0c647950 */ /* 0x000fea0003c3ffff */
.L_x_48:
        /* <DEDUP_REMOVED lines=9> */
.L_x_50:


//--------------------- .nv.global.init           --------------------------
	.section	.nv.global.init,"aw",@progbits
.nv.global.init:
	.type		$str$1,@object
	.size		$str$1,($str - $str$1)
$str$1:
        /*0000*/ 	.byte	0x43, 0x4f, 0x75, 0x6e, 0x74, 0x73, 0x20, 0x69, 0x73, 0x20, 0x25, 0x64, 0x20, 0x0a, 0x00
	.type		$str,@object
	.size		$str,(.L_0 - $str)
$str:
        /*000f*/ 	.byte	0x44, 0x69, 0x73, 0x74, 0x61, 0x6e, 0x63, 0x65, 0x20, 0x6f, 0x66, 0x20, 0x25, 0x64, 0x20, 0x25
        /*001f*/ 	.byte	0x65, 0x0a, 0x00
.L_0:


//--------------------- .nv.shared.reserved.0     --------------------------
	.section	.nv.shared.reserved.0,"aw",@nobits
	.weak		__nv_reservedSMEM_offset_0_alias
	.size		__nv_reservedSMEM_offset_0_alias, 0, 64
	.other		__nv_reservedSMEM_offset_0_alias,@"STO_CUDA_RESERVED_SHARED STV_DEFAULT"
__nv_reservedSMEM_offset_0_alias:
	.zero		0
	.zero		64


//--------------------- .nv.constant0._Z16computeCentroidsPdPiS_ --------------------------
	.section	.nv.constant0._Z16computeCentroidsPdPiS_,"a",@progbits
	.sectionflags	@""
	.align	4
.nv.constant0._Z16computeCentroidsPdPiS_:
	.zero		920


//--------------------- .nv.constant0._Z20findclosestcentroidsPdS_Pi --------------------------
	.section	.nv.constant0._Z20findclosestcentroidsPdS_Pi,"a",@progbits
	.sectionflags	@""
	.align	4
.nv.constant0._Z20findclosestcentroidsPdS_Pi:
	.zero		920


//--------------------- SYMBOLS --------------------------

	.type		.nv.reservedSmem.offset0,@object
	.size		.nv.reservedSmem.offset0,0x4
	.type		vprintf,@function
